def gluon_wgmma(
    a_ptr,
    b_ptr,
    c_ptr,
    M,
    N,
    K,
    stride_am,
    stride_bk,
    stride_cm,
    BLOCK_M: gl.constexpr,
    BLOCK_N: gl.constexpr,
    BLOCK_K: gl.constexpr,
    DTYPE: gl.constexpr,
    A_LAYOUT: gl.constexpr,
    B_LAYOUT: gl.constexpr,
    C_LAYOUT: gl.constexpr,
    B_SHAPE: gl.constexpr,
    TRANS_B: gl.constexpr,
    NUM_BUFFERS: gl.constexpr,
    NUM_WARPS: gl.constexpr,
):
    a_desc = tma.make_tensor_descriptor(
        a_ptr, [M, K], [stride_am, 1], [BLOCK_M, BLOCK_K], A_LAYOUT
    )
    b_desc = tma.make_tensor_descriptor(
        b_ptr,
        [N, K] if TRANS_B else [K, N],
        [stride_bk, 1],
        B_SHAPE,
        B_LAYOUT,
    )
    c_desc = tma.make_tensor_descriptor(
        c_ptr, [M, N], [stride_cm, 1], [BLOCK_M, BLOCK_N], C_LAYOUT
    )

    a_bufs = gl.allocate_shared_memory(
        DTYPE, [NUM_BUFFERS, BLOCK_M, BLOCK_K], A_LAYOUT
    )
    b_bufs = gl.allocate_shared_memory(DTYPE, [NUM_BUFFERS] + B_SHAPE, B_LAYOUT)

    pid_m = gl.program_id(0)
    pid_n = gl.program_id(1)
    off_m = pid_m * BLOCK_M
    off_n = pid_n * BLOCK_N

    mma_layout: gl.constexpr = pick_wgmma_layout(DTYPE, BLOCK_M, BLOCK_N, NUM_WARPS)
    acc = warpgroup_mma_init(
        gl.zeros((BLOCK_M, BLOCK_N), dtype=gl.float32, layout=mma_layout)
    )

    bars = gl.allocate_shared_memory(
        gl.int64, [NUM_BUFFERS, 1], mbarrier.MBarrierLayout()
    )
    for i in gl.static_range(NUM_BUFFERS):
        mbarrier.init(bars.index(i), count=1)
    idx = 0
    phase = 0

    for k in range(0, K, BLOCK_K):
        a = a_bufs.index(idx)
        b = b_bufs.index(idx)
        bar = bars.index(idx)
        mbarrier.expect(bar, a_desc.block_type.nbytes + b_desc.block_type.nbytes)
        tma.async_copy_global_to_shared(a_desc, [off_m, k], bar, a)
        tma.async_copy_global_to_shared(
            b_desc, [off_n, k] if TRANS_B else [k, off_n], bar, b
        )
        mbarrier.wait(bar, phase=phase)

        if TRANS_B:
            b = b.permute((1, 0))
        acc = warpgroup_mma_wait(num_outstanding=0, deps=(acc,))
        acc = warpgroup_mma(a, b, acc, is_async=True)

        idx += 1
        if idx == NUM_BUFFERS:
            idx = 0
            phase ^= 1

    acc = warpgroup_mma_wait(num_outstanding=0, deps=(acc,))
    for i in gl.static_range(NUM_BUFFERS):
        mbarrier.invalidate(bars.index(i))

    c_smem = gl.allocate_shared_memory(DTYPE, [BLOCK_M, BLOCK_N], C_LAYOUT)
    c_smem.store(acc.to(DTYPE))
    fence_async_shared()
    tma.async_copy_shared_to_global(c_desc, [off_m, off_n], c_smem)
    tma.store_wait(pendings=0)

# config = {"BLOCK_K": 32, "BLOCK_M": 256, "BLOCK_N": 128, "arch": "sm_90", "dtype": "fp16", "num_buffers": 1, "num_warps": 8, "trans_b": 0}
# arch = sm_90


// ===== COMPILED SASS (sm_90a) =====

	.target	sm_90a

	.elftype	@"ET_EXEC"


//--------------------- .note.nv.tkinfo           --------------------------
	.section	.note.nv.tkinfo,"",@"SHT_NOTE"
	.sectionflags	@"SHF_NOTE_NV_TKINFO"
	.tkinfo
        /*0018*/ 	.word	0x00000002
        /*0030*/ 	.string	""
        /*0030*/ 	.string	"ptxas"
        /*0030*/ 	.string	"Cuda compilation tools, release 13.0, V13.0.88"
        /*0030*/ 	.string	"Build cuda_13.0.r13.0/compiler.36424714_0"
        /*0030*/ 	.string	"-v  -suppress-debug-info  -lineinfo  -arch sm_90a "



//--------------------- .note.nv.cuinfo           --------------------------
	.section	.note.nv.cuinfo,"",@"SHT_NOTE"
	.sectionflags	@"SHF_NOTE_NV_CUINFO"
        /*0018*/ 	.short	0x0002
        /*001a*/ 	.short	0x005a
        /*001c*/ 	.short	0x0082
	.zero		2


//--------------------- .nv.info                  --------------------------
	.section	.nv.info,"",@"SHT_CUDA_INFO"
	.align	4


	//----- nvinfo : EIATTR_REGCOUNT
	.align		4
        /*0000*/ 	.byte	0x04, 0x2f
        /*0002*/ 	.short	(.L_1 - .L_0)
	.align		4
.L_0:
        /*0004*/ 	.word	index@(gluon_wgmma)
        /*0008*/ 	.word	0x0000009a


	//----- nvinfo : EIATTR_FRAME_SIZE
	.align		4
.L_1:
        /*000c*/ 	.byte	0x04, 0x11
        /*000e*/ 	.short	(.L_3 - .L_2)
	.align		4
.L_2:
        /*0010*/ 	.word	index@(gluon_wgmma)
        /*0014*/ 	.word	0x00000000


	//----- nvinfo : EIATTR_MIN_STACK_SIZE
	.align		4
.L_3:
        /*0018*/ 	.byte	0x04, 0x12
        /*001a*/ 	.short	(.L_5 - .L_4)
	.align		4
.L_4:
        /*001c*/ 	.word	index@(gluon_wgmma)
        /*0020*/ 	.word	0x00000000
.L_5:


//--------------------- .nv.compat                --------------------------
	.section	.nv.compat,"",@"SHT_CUDA_COMPAT_INFO"
	.align	4
        /*0000*/ 	.byte	0x02, 0x09, 0x01, 0x00, 0x02, 0x02, 0x04, 0x00, 0x02, 0x05, 0x05, 0x00, 0x03, 0x07, 0x01, 0x01
        /*0010*/ 	.byte	0x02, 0x03, 0x03, 0x00, 0x02, 0x06, 0x01, 0x00, 0x04, 0x0b, 0x08, 0x00, 0x00, 0x00, 0x00, 0x00
        /*0020*/ 	.byte	0x00, 0x00, 0x00, 0x00


//--------------------- .nv.info.gluon_wgmma      --------------------------
	.section	.nv.info.gluon_wgmma,"",@"SHT_CUDA_INFO"
	.sectionflags	@""
	.align	4


	//----- nvinfo : EIATTR_CUDA_API_VERSION
	.align		4
        /*0000*/ 	.byte	0x04, 0x37
        /*0002*/ 	.short	(.L_7 - .L_6)
.L_6:
        /*0004*/ 	.word	0x00000082


	//----- nvinfo : EIATTR_KPARAM_INFO
	.align		4
.L_7:
        /*0008*/ 	.byte	0x04, 0x17
        /*000a*/ 	.short	(.L_9 - .L_8)
.L_8:
        /*000c*/ 	.word	0x00000000
        /*0010*/ 	.short	0x000a
        /*0012*/ 	.short	0x0048
        /*0014*/ 	.byte	0x00, 0xf4, 0x21, 0x00


	//----- nvinfo : EIATTR_KPARAM_INFO
	.align		4
.L_9:
        /*0018*/ 	.byte	0x04, 0x17
        /*001a*/ 	.short	(.L_11 - .L_10)
.L_10:
        /*001c*/ 	.word	0x00000000
        /*0020*/ 	.short	0x0009
        /*0022*/ 	.short	0x0040
        /*0024*/ 	.byte	0x00, 0xf4, 0x21, 0x00


	//----- nvinfo : EIATTR_KPARAM_INFO
	.align		4
.L_11:
        /*0028*/ 	.byte	0x04, 0x17
        /*002a*/ 	.short	(.L_13 - .L_12)
.L_12:
        /*002c*/ 	.word	0x00000000
        /*0030*/ 	.short	0x0008
        /*0032*/ 	.short	0x0038
        /*0034*/ 	.byte	0x00, 0xf0, 0x21, 0x00


	//----- nvinfo : EIATTR_KPARAM_INFO
	.align		4
.L_13:
        /*0038*/ 	.byte	0x04, 0x17
        /*003a*/ 	.short	(.L_15 - .L_14)
.L_14:
        /*003c*/ 	.word	0x00000000
        /*0040*/ 	.short	0x0007
        /*0042*/ 	.short	0x0030
        /*0044*/ 	.byte	0x00, 0xf0, 0x21, 0x00


	//----- nvinfo : EIATTR_KPARAM_INFO
	.align		4
.L_15:
        /*0048*/ 	.byte	0x04, 0x17
        /*004a*/ 	.short	(.L_17 - .L_16)
.L_16:
        /*004c*/ 	.word	0x00000000
        /*0050*/ 	.short	0x0006
        /*0052*/ 	.short	0x0028
        /*0054*/ 	.byte	0x00, 0xf0, 0x21, 0x00


	//----- nvinfo : EIATTR_KPARAM_INFO
	.align		4
.L_17:
        /*0058*/ 	.byte	0x04, 0x17
        /*005a*/ 	.short	(.L_19 - .L_18)
.L_18:
        /*005c*/ 	.word	0x00000000
        /*0060*/ 	.short	0x0005
        /*0062*/ 	.short	0x0020
        /*0064*/ 	.byte	0x00, 0xf0, 0x11, 0x00


	//----- nvinfo : EIATTR_KPARAM_INFO
	.align		4
.L_19:
        /*0068*/ 	.byte	0x04, 0x17
        /*006a*/ 	.short	(.L_21 - .L_20)
.L_20:
        /*006c*/ 	.word	0x00000000
        /*0070*/ 	.short	0x0004
        /*0072*/ 	.short	0x001c
        /*0074*/ 	.byte	0x00, 0xf0, 0x11, 0x00


	//----- nvinfo : EIATTR_KPARAM_INFO
	.align		4
.L_21:
        /*0078*/ 	.byte	0x04, 0x17
        /*007a*/ 	.short	(.L_23 - .L_22)
.L_22:
        /*007c*/ 	.word	0x00000000
        /*0080*/ 	.short	0x0003
        /*0082*/ 	.short	0x0018
        /*0084*/ 	.byte	0x00, 0xf0, 0x11, 0x00


	//----- nvinfo : EIATTR_KPARAM_INFO
	.align		4
.L_23:
        /*0088*/ 	.byte	0x04, 0x17
        /*008a*/ 	.short	(.L_25 - .L_24)
.L_24:
        /*008c*/ 	.word	0x00000000
        /*0090*/ 	.short	0x0002
        /*0092*/ 	.short	0x0010
        /*0094*/ 	.byte	0x00, 0xf4, 0x21, 0x00


	//----- nvinfo : EIATTR_KPARAM_INFO
	.align		4
.L_25:
        /*0098*/ 	.byte	0x04, 0x17
        /*009a*/ 	.short	(.L_27 - .L_26)
.L_26:
        /*009c*/ 	.word	0x00000000
        /*00a0*/ 	.short	0x0001
        /*00a2*/ 	.short	0x0008
        /*00a4*/ 	.byte	0x00, 0xf4, 0x21, 0x00


	//----- nvinfo : EIATTR_KPARAM_INFO
	.align		4
.L_27:
        /*00a8*/ 	.byte	0x04, 0x17
        /*00aa*/ 	.short	(.L_29 - .L_28)
.L_28:
        /*00ac*/ 	.word	0x00000000
        /*00b0*/ 	.short	0x0000
        /*00b2*/ 	.short	0x0000
        /*00b4*/ 	.byte	0x00, 0xf4, 0x21, 0x00


	//----- nvinfo : EIATTR_SPARSE_MMA_MASK
	.align		4
.L_29:
        /*00b8*/ 	.byte	0x03, 0x50
        /*00ba*/ 	.short	0x0000


	//----- nvinfo : EIATTR_MAXREG_COUNT
	.align		4
        /*00bc*/ 	.byte	0x03, 0x1b
        /*00be*/ 	.short	0x00ff


	//----- nvinfo : EIATTR_NUM_BARRIERS
	.align		4
        /*00c0*/ 	.byte	0x02, 0x4c
        /*00c2*/ 	.byte	0x01
	.zero		1


	//----- nvinfo : EIATTR_MERCURY_ISA_VERSION
	.align		4
        /*00c4*/ 	.byte	0x03, 0x5f
        /*00c6*/ 	.short	0x0101


	//----- nvinfo : EIATTR_INT_WARP_WIDE_INSTR_OFFSETS
	.align		4
        /*00c8*/ 	.byte	0x04, 0x31
        /*00ca*/ 	.short	(.L_31 - .L_30)


	//   ....[0]....
.L_30:
        /*00cc*/ 	.word	0x00001300


	//   ....[1]....
        /*00d0*/ 	.word	0x00001390


	//   ....[2]....
        /*00d4*/ 	.word	0x00001ce0


	//   ....[3]....
        /*00d8*/ 	.word	0x00001cf0


	//   ....[4]....
        /*00dc*/ 	.word	0x00001d00


	//   ....[5]....
        /*00e0*/ 	.word	0x00001d10


	//   ....[6]....
        /*00e4*/ 	.word	0x00002600


	//   ....[7]....
        /*00e8*/ 	.word	0x00002610


	//----- nvinfo : EIATTR_COOP_GROUP_MASK_REGIDS
	.align		4
.L_31:
        /*00ec*/ 	.byte	0x04, 0x29
        /*00ee*/ 	.short	(.L_33 - .L_32)


	//   ....[0]....
.L_32:
        /*00f0*/ 	.word	0xffffffff


	//   ....[1]....
        /*00f4*/ 	.word	0xffffffff


	//   ....[2]....
        /*00f8*/ 	.word	0xffffffff


	//----- nvinfo : EIATTR_COOP_GROUP_INSTR_OFFSETS
	.align		4
.L_33:
        /*00fc*/ 	.byte	0x04, 0x28
        /*00fe*/ 	.short	(.L_35 - .L_34)


	//   ....[0]....
.L_34:
        /*0100*/ 	.word	0x00000150


	//   ....[1]....
        /*0104*/ 	.word	0x00000720


	//   ....[2]....
        /*0108*/ 	.word	0x00000cd0


	//----- nvinfo : EIATTR_MBARRIER_INSTR_OFFSETS
	.align		4
.L_35:
        /*010c*/ 	.byte	0x04, 0x39
        /*010e*/ 	.short	(.L_37 - .L_36)


	//   ....[0]....
.L_36:
        /*0110*/ 	.word	0x00001450
        /*0114*/ 	.word	0x000000ff
        /*0118*/ 	.word	0x00006000
        /*011c*/ 	.short	0x0100
        /*011e*/ 	.byte	0x08
	.zero		1


	//   ....[1]....
        /*0120*/ 	.word	0x00001e40
        /*0124*/ 	.word	0x000000ff
        /*0128*/ 	.word	0x00006000
        /*012c*/ 	.short	0x010a
        /*012e*/ 	.byte	0x08
	.zero		1


	//   ....[2]....
        /*0130*/ 	.word	0x000020b0
        /*0134*/ 	.word	0x000000ff
        /*0138*/ 	.word	0x00006000
        /*013c*/ 	.short	0x0108
        /*013e*/ 	.byte	0x08
	.zero		1


	//   ....[3]....
        /*0140*/ 	.word	0x000026a0
        /*0144*/ 	.word	0x000000ff
        /*0148*/ 	.word	0x00006000
        /*014c*/ 	.short	0x010a
        /*014e*/ 	.byte	0x08
	.zero		1


	//----- nvinfo : EIATTR_NUM_MBARRIERS
	.align		4
.L_37:
        /*0150*/ 	.byte	0x03, 0x38
        /*0152*/ 	.short	0x0001


	//----- nvinfo : EIATTR_EXIT_INSTR_OFFSETS
	.align		4
        /*0154*/ 	.byte	0x04, 0x1c
        /*0156*/ 	.short	(.L_39 - .L_38)


	//   ....[0]....
.L_38:
        /*0158*/ 	.word	0x00002690


	//----- nvinfo : EIATTR_REQNTID
	.align		4
.L_39:
        /*015c*/ 	.byte	0x04, 0x10
        /*015e*/ 	.short	(.L_41 - .L_40)
.L_40:
        /*0160*/ 	.word	0x00000100
        /*0164*/ 	.word	0x00000001
        /*0168*/ 	.word	0x00000001


	//----- nvinfo : EIATTR_CRS_STACK_SIZE
	.align		4
.L_41:
        /*016c*/ 	.byte	0x04, 0x1e
        /*016e*/ 	.short	(.L_43 - .L_42)
.L_42:
        /*0170*/ 	.word	0x00000000


	//----- nvinfo : EIATTR_CBANK_PARAM_SIZE
	.align		4
.L_43:
        /*0174*/ 	.byte	0x03, 0x19
        /*0176*/ 	.short	0x0050


	//----- nvinfo : EIATTR_PARAM_CBANK
	.align		4
        /*0178*/ 	.byte	0x04, 0x0a
        /*017a*/ 	.short	(.L_45 - .L_44)
	.align		4
.L_44:
        /*017c*/ 	.word	index@(.nv.constant0.gluon_wgmma)
        /*0180*/ 	.short	0x0210
        /*0182*/ 	.short	0x0050


	//----- nvinfo : EIATTR_SW_WAR
	.align		4
.L_45:
        /*0184*/ 	.byte	0x04, 0x36
        /*0186*/ 	.short	(.L_47 - .L_46)
.L_46:
        /*0188*/ 	.word	0x00000008
.L_47:


//--------------------- .nv.callgraph             --------------------------
	.section	.nv.callgraph,"",@"SHT_CUDA_CALLGRAPH"
	.align	4
	.sectionentsize	8
	.align		4
        /*0000*/ 	.word	0x00000000
	.align		4
        /*0004*/ 	.word	0xffffffff
	.align		4
        /*0008*/ 	.word	0x00000000
	.align		4
        /*000c*/ 	.word	0xfffffffe
	.align		4
        /*0010*/ 	.word	0x00000000
	.align		4
        /*0014*/ 	.word	0xfffffffd
	.align		4
        /*0018*/ 	.word	0x00000000
	.align		4
        /*001c*/ 	.word	0xfffffffc


//--------------------- .text.gluon_wgmma         --------------------------
	.section	.text.gluon_wgmma,"ax",@progbits
	.align	128
        .global         gluon_wgmma
        .type           gluon_wgmma,@function
        .size           gluon_wgmma,(.L_x_52 - gluon_wgmma)
        .other          gluon_wgmma,@"STO_CUDA_ENTRY STV_DEFAULT"
gluon_wgmma:
.text.gluon_wgmma:
[----:B------:R-:W-:Y:S01]  /*0000*/  LDC R1, c[0x0][0x28] ;  /* 0x00000a00ff017b82 */ /* 0x000fe20000000800 */
[----:B------:R-:W1:Y:S07]  /*0010*/  S2R R0, SR_TID.X ;  /* 0x0000000000007919 */ /* 0x000e6e0000002100 */
[----:B------:R-:W2:Y:S01]  /*0020*/  S2UR UR4, SR_CgaCtaId ;  /* 0x00000000000479c3 */ /* 0x000ea20000008800 */
[----:B------:R-:W-:Y:S01]  /*0030*/  UMOV UR8, 0x400 ;  /* 0x0000040000087882 */ /* 0x000fe20000000000 */
[----:B------:R-:W-:Y:S01]  /*0040*/  ULDC UR6, c[0x0][0xc] ;  /* 0x0000030000067ab9 */ /* 0x000fe20000000800 */
[----:B------:R-:W-:Y:S01]  /*0050*/  ULDC.64 UR24, c[0x0][0x250] ;  /* 0x0000940000187ab9 */ /* 0x000fe20000000a00 */
[----:B------:R-:W-:Y:S04]  /*0060*/  BSSY B0, `(.L_x_0) ;  /* 0x000001e000007945 */ /* 0x000fe80003800000 */
[----:B------:R-:W3:Y:S08]  /*0070*/  LDC R4, c[0x0][0x228] ;  /* 0x00008a00ff047b82 */ /* 0x000ef00000000800 */
[----:B------:R-:W4:Y:S08]  /*0080*/  LDC R15, c[0x0][0x230] ;  /* 0x00008c00ff0f7b82 */ /* 0x000f300000000800 */
[----:B------:R-:W-:Y:S01]  /*0090*/  S2UR UR30, SR_CTAID.Y ;  /* 0x00000000001e79c3 */ /* 0x000fe20000002600 */
[----:B--2---:R-:W-:-:S03]  /*00a0*/  ULEA UR8, UR4, UR8, 0x18 ;  /* 0x0000000804087291 */ /* 0x004fc6000f8ec03f */
[----:B------:R-:W-:Y:S01]  /*00b0*/  ULDC UR4, c[0x0][0x10] ;  /* 0x0000040000047ab9 */ /* 0x000fe20000000800 */
[----:B-1----:R-:W-:-:S03]  /*00c0*/  LOP3.LUT R6, R0, 0xff, RZ, 0xc0, !PT ;  /* 0x000000ff00067812 */ /* 0x002fc600078ec0ff */
[----:B------:R-:W1:Y:S01]  /*00d0*/  S2UR UR5, SR_CTAID.Z ;  /* 0x00000000000579c3 */ /* 0x000e620000002700 */
[----:B---3--:R-:W-:Y:S01]  /*00e0*/  VIADD R4, R4, 0xffffffff ;  /* 0xffffffff04047836 */ /* 0x008fe20000000000 */
[C---:B------:R-:W-:Y:S02]  /*00f0*/  ISETP.GE.U32.AND P0, PT, R6.reuse, 0x20, PT ;  /* 0x000000200600780c */ /* 0x040fe40003f06070 */
[C---:B------:R-:W-:Y:S02]  /*0100*/  ISETP.NE.U32.AND P2, PT, R6.reuse, RZ, PT ;  /* 0x000000ff0600720c */ /* 0x040fe40003f45070 */
[----:B------:R-:W-:Y:S02]  /*0110*/  LEA R12, R6, UR8, 0x2 ;  /* 0x00000008060c7c11 */ /* 0x000fe4000f8e10ff */
[----:B------:R-:W2:Y:S01]  /*0120*/  S2UR UR31, SR_CTAID.X ;  /* 0x00000000001f79c3 */ /* 0x000ea20000002500 */
[----:B----4-:R-:W-:-:S06]  /*0130*/  VIADD R14, R15, 0xffffffff ;  /* 0xffffffff0f0e7836 */ /* 0x010fcc0000000000 */
[----:B------:R3:W-:Y:S01]  /*0140*/  @!P0 STS [R12], RZ ;  /* 0x000000ff0c008388 */ /* 0x0007e20000000800 */
[----:B------:R-:W-:-:S03]  /*0150*/  NOP ;  /* 0x0000000000007918 */ /* 0x000fc60000000000 */
[----:B------:R3:W-:Y:S01]  /*0160*/  @!P2 STS [UR8+0x24], R4 ;  /* 0x00002404ff00a988 */ /* 0x0007e20008000808 */
[----:B-1----:R-:W-:-:S03]  /*0170*/  UIMAD UR4, UR5, UR4, UR30 ;  /* 0x00000004050472a4 */ /* 0x002fc6000f8e021e */
[----:B------:R3:W-:Y:S01]  /*0180*/  @!P2 STS [UR8+0x20], R14 ;  /* 0x0000200eff00a988 */ /* 0x0007e20008000808 */
[----:B--2---:R-:W-:-:S04]  /*0190*/  UIMAD UR4, UR4, UR6, UR31 ;  /* 0x00000006040472a4 */ /* 0x004fc8000f8e021f */
[----:B------:R-:W-:-:S04]  /*01a0*/  UIMAD UR4, UR4, 0x180, URZ ;  /* 0x00000180040478a4 */ /* 0x000fc8000f8e023f */
[----:B------:R-:W-:-:S04]  /*01b0*/  UIADD3 UR20, UP0, UR4, UR24, URZ ;  /* 0x0000001804147290 */ /* 0x000fc8000ff1e03f */
[----:B------:R-:W-:Y:S01]  /*01c0*/  ULEA.HI.X.SX32 UR21, UR4, UR25, 0x1, UP0 ;  /* 0x0000001904157291 */ /* 0x000fe200080f0e3f */
[----:B---3--:R-:W-:Y:S11]  /*01d0*/  @P2 BRA `(.L_x_1) ;  /* 0x0000000000182947 */ /* 0x008ff60003800000 */
[----:B------:R-:W1:Y:S01]  /*01e0*/  LDS R2, [UR8+0x8] ;  /* 0x00000808ff027984 */ /* 0x000e620008000800 */
[----:B------:R-:W2:Y:S01]  /*01f0*/  LDC.64 R8, c[0x0][0x210] ;  /* 0x00008400ff087b82 */ /* 0x000ea20000000a00 */
[----:B------:R-:W-:Y:S02]  /*0200*/  IMAD.MOV.U32 R3, RZ, RZ, 0x70 ;  /* 0x00000070ff037424 */ /* 0x000fe400078e00ff */
[----:B--2---:R2:W-:Y:S03]  /*0210*/  STS.64 [UR8], R8 ;  /* 0x00000008ff007988 */ /* 0x0045e60008000a08 */
[----:B-1----:R-:W-:-:S05]  /*0220*/  LOP3.LUT R2, R2, 0x10, R3, 0xd8, !PT ;  /* 0x0000001002027812 */ /* 0x002fca00078ed803 */
[----:B------:R2:W-:Y:S02]  /*0230*/  STS [UR8+0x8], R2 ;  /* 0x00000802ff007988 */ /* 0x0005e40008000808 */
.L_x_1:
[----:B------:R-:W-:Y:S05]  /*0240*/  BSYNC B0 ;  /* 0x0000000000007941 */ /* 0x000fea0003800000 */
.L_x_0:
[----:B------:R-:W-:Y:S04]  /*0250*/  BSSY B0, `(.L_x_2) ;  /* 0x000000a000007945 */ /* 0x000fe80003800000 */
[----:B------:R-:W-:Y:S05]  /*0260*/  @P2 BRA `(.L_x_3) ;  /* 0x0000000000202947 */ /* 0x000fea0003800000 */
[----:B--2---:R-:W1:Y:S01]  /*0270*/  LDS R2, [UR8+0x34] ;  /* 0x00003408ff027984 */ /* 0x004e620008000800 */
[----:B------:R-:W-:Y:S02]  /*0280*/  IMAD.MOV.U32 R3, RZ, RZ, 0x1f000000 ;  /* 0x1f000000ff037424 */ /* 0x000fe400078e00ff */
[----:B------:R-:W-:Y:S01]  /*0290*/  @!P2 IMAD.MOV.U32 R5, RZ, RZ, 0xff ;  /* 0x000000ffff05a424 */ /* 0x000fe200078e00ff */
[----:B------:R-:W2:Y:S02]  /*02a0*/  @!P2 LDS R8, [UR8+0x38] ;  /* 0x00003808ff08a984 */ /* 0x000ea40008000800 */
[----:B-1----:R-:W-:Y:S02]  /*02b0*/  LOP3.LUT R2, R2, 0xff000000, R3, 0xb8, !PT ;  /* 0xff00000002027812 */ /* 0x002fe400078eb803 */
[----:B--2---:R-:W-:-:S03]  /*02c0*/  @!P2 LOP3.LUT R3, R8, 0xff, R5, 0xb8, !PT ;  /* 0x000000ff0803a812 */ /* 0x004fc600078eb805 */
[----:B------:R1:W-:Y:S04]  /*02d0*/  STS [UR8+0x34], R2 ;  /* 0x00003402ff007988 */ /* 0x0003e80008000808 */
[----:B------:R1:W-:Y:S02]  /*02e0*/  @!P2 STS [UR8+0x38], R3 ;  /* 0x00003803ff00a988 */ /* 0x0003e40008000808 */
.L_x_3:
[----:B------:R-:W-:Y:S05]  /*02f0*/  BSYNC B0 ;  /* 0x0000000000007941 */ /* 0x000fea0003800000 */
.L_x_2:
[----:B------:R-:W-:Y:S04]  /*0300*/  BSSY B0, `(.L_x_4) ;  /* 0x000000e000007945 */ /* 0x000fe80003800000 */
[----:B------:R-:W-:Y:S05]  /*0310*/  @P2 BRA `(.L_x_5) ;  /* 0x0000000000302947 */ /* 0x000fea0003800000 */
[----:B-1----:R-:W1:Y:S01]  /*0320*/  LDS R3, [UR8+0x34] ;  /* 0x00003408ff037984 */ /* 0x002e620008000800 */
[----:B------:R-:W3:Y:S03]  /*0330*/  LDC.64 R10, c[0x0][0x238] ;  /* 0x00008e00ff0a7b82 */ /* 0x000ee60000000a00 */
[----:B--2---:R-:W2:Y:S01]  /*0340*/  LDS R2, [UR8+0x1c] ;  /* 0x00001c08ff027984 */ /* 0x004ea20008000800 */
[C---:B---3--:R-:W-:Y:S01]  /*0350*/  SHF.L.U64.HI R8, R10.reuse, 0x1, R11 ;  /* 0x000000010a087819 */ /* 0x048fe2000001020b */
[----:B------:R-:W-:-:S03]  /*0360*/  IMAD.SHL.U32 R5, R10, 0x2, RZ ;  /* 0x000000020a057824 */ /* 0x000fc600078e00ff */
[--C-:B------:R-:W-:Y:S02]  /*0370*/  SHF.R.U32.HI R7, RZ, 0x4, R8.reuse ;  /* 0x00000004ff077819 */ /* 0x100fe40000011608 */
[----:B------:R-:W-:-:S05]  /*0380*/  SHF.R.U64 R5, R5, 0x4, R8 ;  /* 0x0000000405057819 */ /* 0x000fca0000001208 */
[----:B------:R3:W-:Y:S01]  /*0390*/  STS [UR8+0xc], R5 ;  /* 0x00000c05ff007988 */ /* 0x0007e20008000808 */
[----:B-1----:R-:W-:Y:S02]  /*03a0*/  LOP3.LUT R3, R3, 0x7, RZ, 0xb8, !PT ;  /* 0x0000000703037812 */ /* 0x002fe400078eb8ff */
[----:B--2---:R-:W-:-:S03]  /*03b0*/  LOP3.LUT R2, R2, 0xf, R7, 0xb8, !PT ;  /* 0x0000000f02027812 */ /* 0x004fc600078eb807 */
[----:B------:R3:W-:Y:S04]  /*03c0*/  STS [UR8+0x34], R3 ;  /* 0x00003403ff007988 */ /* 0x0007e80008000808 */
[----:B------:R3:W-:Y:S02]  /*03d0*/  STS [UR8+0x1c], R2 ;  /* 0x00001c02ff007988 */ /* 0x0007e40008000808 */
.L_x_5:
[----:B------:R-:W-:Y:S05]  /*03e0*/  BSYNC B0 ;  /* 0x0000000000007941 */ /* 0x000fea0003800000 */
.L_x_4:
[----:B------:R-:W-:Y:S04]  /*03f0*/  BSSY B1, `(.L_x_6) ;  /* 0x000001b000017945 */ /* 0x000fe80003800000 */
[----:B------:R-:W-:Y:S01]  /*0400*/  BSSY B0, `(.L_x_7) ;  /* 0x0000016000007945 */ /* 0x000fe20003800000 */
[----:B------:R-:W-:-:S03]  /*0410*/  IMAD.MOV.U32 R13, RZ, RZ, RZ ;  /* 0x000000ffff0d7224 */ /* 0x000fc600078e00ff */
[----:B------:R-:W-:Y:S05]  /*0420*/  @P2 BRA `(.L_x_8) ;  /* 0x0000000000202947 */ /* 0x000fea0003800000 */
[----:B-123--:R-:W1:Y:S02]  /*0430*/  LDS R2, [UR8+0x34] ;  /* 0x00003408ff027984 */ /* 0x00ee640008000800 */
[----:B-1----:R-:W-:-:S05]  /*0440*/  LOP3.LUT R2, R2, 0x38, RZ, 0xb8, !PT ;  /* 0x0000003802027812 */ /* 0x002fca00078eb8ff */
[----:B------:R1:W-:Y:S01]  /*0450*/  STS [UR8+0x34], R2 ;  /* 0x00003402ff007988 */ /* 0x0003e20008000808 */
[----:B------:R-:W-:Y:S05]  /*0460*/  @P2 BRA `(.L_x_9) ;  /* 0x0000000000202947 */ /* 0x000fea0003800000 */
[----:B-1----:R-:W1:Y:S01]  /*0470*/  LDS R2, [UR8+0x8] ;  /* 0x00000808ff027984 */ /* 0x002e620008000800 */
[----:B------:R-:W-:-:S05]  /*0480*/  IMAD.MOV.U32 R3, RZ, RZ, 0x780 ;  /* 0x00000780ff037424 */ /* 0x000fca00078e00ff */
[----:B-1----:R-:W-:-:S05]  /*0490*/  LOP3.LUT R2, R2, 0x300, R3, 0xd8, !PT ;  /* 0x0000030002027812 */ /* 0x002fca00078ed803 */
[----:B------:R4:W-:Y:S02]  /*04a0*/  STS [UR8+0x8], R2 ;  /* 0x00000802ff007988 */ /* 0x0009e40008000808 */
.L_x_8:
[----:B------:R-:W-:Y:S05]  /*04b0*/  @P2 BRA `(.L_x_10) ;  /* 0x0000000000282947 */ /* 0x000fea0003800000 */
[----:B-1234-:R-:W1:Y:S02]  /*04c0*/  LDS R2, [UR8+0x8] ;  /* 0x00000808ff027984 */ /* 0x01ee640008000800 */
[----:B-1----:R-:W-:-:S05]  /*04d0*/  LOP3.LUT R2, R2, 0x1800, RZ, 0xb8, !PT ;  /* 0x0000180002027812 */ /* 0x002fca00078eb8ff */
[----:B------:R2:W-:Y:S02]  /*04e0*/  STS [UR8+0x8], R2 ;  /* 0x00000802ff007988 */ /* 0x0005e40008000808 */
.L_x_9:
[----:B------:R-:W-:Y:S05]  /*04f0*/  @P2 BREAK B0 ;  /* 0x0000000000002942 */ /* 0x000fea0003800000 */
[----:B------:R-:W-:Y:S05]  /*0500*/  @P2 BRA `(.L_x_11) ;  /* 0x0000000000242947 */ /* 0x000fea0003800000 */
[----:B------:R-:W3:Y:S01]  /*0510*/  LDS R3, [UR8+0x8] ;  /* 0x00000808ff037984 */ /* 0x000ee20008000800 */
[----:B-12---:R-:W-:-:S05]  /*0520*/  IMAD.MOV.U32 R2, RZ, RZ, 0x6000 ;  /* 0x00006000ff027424 */ /* 0x006fca00078e00ff */
[----:B---3--:R-:W-:-:S04]  /*0530*/  LOP3.LUT R2, R3, 0x4000, R2, 0xd8, !PT ;  /* 0x0000400003027812 */ /* 0x008fc800078ed802 */
[----:B------:R-:W-:-:S05]  /*0540*/  LOP3.LUT R2, R2, 0x400000, RZ, 0xb8, !PT ;  /* 0x0040000002027812 */ /* 0x000fca00078eb8ff */
[----:B------:R5:W-:Y:S02]  /*0550*/  STS [UR8+0x8], R2 ;  /* 0x00000802ff007988 */ /* 0x000be40008000808 */
.L_x_10:
[----:B------:R-:W-:Y:S05]  /*0560*/  BSYNC B0 ;  /* 0x0000000000007941 */ /* 0x000fea0003800000 */
.L_x_7:
[----:B-12345:R-:W1:Y:S02]  /*0570*/  @!P2 LDS R2, [UR8+0x8] ;  /* 0x00000808ff02a984 */ /* 0x03ee640008000800 */
[----:B-1----:R-:W-:-:S05]  /*0580*/  @!P2 LOP3.LUT R2, R2, 0x8000, RZ, 0xb8, !PT ;  /* 0x000080000202a812 */ /* 0x002fca00078eb8ff */
[----:B------:R3:W-:Y:S02]  /*0590*/  @!P2 STS [UR8+0x8], R2 ;  /* 0x00000802ff00a988 */ /* 0x0007e40008000808 */
.L_x_11:
[----:B------:R-:W-:Y:S05]  /*05a0*/  BSYNC B1 ;  /* 0x0000000000017941 */ /* 0x000fea0003800000 */
.L_x_6:
[----:B------:R-:W-:Y:S05]  /*05b0*/  WARPSYNC.ALL ;  /* 0x0000000000007948 */ /* 0x000fea0003800000 */
[----:B------:R-:W4:Y:S02]  /*05c0*/  LDC R5, c[0x0][0x22c] ;  /* 0x00008b00ff057b82 */ /* 0x000f240000000800 */
[----:B----4-:R-:W-:Y:S01]  /*05d0*/  VIADD R5, R5, 0xffffffff ;  /* 0xffffffff05057836 */ /* 0x010fe20000000000 */
[----:B------:R-:W-:Y:S06]  /*05e0*/  @P0 BRA `(.L_x_12) ;  /* 0x0000000000280947 */ /* 0x000fec0003800000 */
[----:B-123--:R-:W1:Y:S01]  /*05f0*/  S2R R2, SR_LANEID ;  /* 0x0000000000027919 */ /* 0x00ee620000000000 */
[----:B------:R-:W-:Y:S05]  /*0600*/  WARPSYNC.ALL ;  /* 0x0000000000007948 */ /* 0x000fea0003800000 */
[----:B-1----:R-:W-:-:S05]  /*0610*/  IMAD.SHL.U32 R7, R2, 0x4, RZ ;  /* 0x0000000402077824 */ /* 0x002fca00078e00ff */
[----:B------:R-:W1:Y:S01]  /*0620*/  LDS R9, [R7+UR8] ;  /* 0x0000000807097984 */ /* 0x000e620008000800 */
[----:B------:R-:W-:-:S05]  /*0630*/  IADD3 R2, P1, R7, UR20, RZ ;  /* 0x0000001407027c10 */ /* 0x000fca000ff3e0ff */
[----:B------:R-:W-:-:S05]  /*0640*/  IMAD.X R3, RZ, RZ, UR21, P1 ;  /* 0x00000015ff037e24 */ /* 0x000fca00088e06ff */
[----:B-1----:R4:W5:Y:S01]  /*0650*/  ATOMG.E.EXCH.STRONG.GPU PT, RZ, [R2], R9 ;  /* 0x0000000902ff73a8 */ /* 0x00296200041ee100 */
[----:B------:R-:W-:-:S04]  /*0660*/  DEPBAR {5,4,3,2,1,0} ;  /* 0x0000003f0000791a */ /* 0x000fc80000000000 */
[----:B------:R4:W-:Y:S01]  /*0670*/  UTMACCTL.IV [UR20] ;  /* 0x00000000140079b9 */ /* 0x0009e20008000000 */
[----:B------:R-:W-:Y:S01]  /*0680*/  NOP ;  /* 0x0000000000007918 */ /* 0x000fe20000000000 */
.L_x_12:
[----:B------:R-:W-:Y:S05]  /*0690*/  @P0 BRA `(.L_x_13) ;  /* 0x00000000000c0947 */ /* 0x000fea0003800000 */
[----:B------:R0:W-:Y:S01]  /*06a0*/  UTMACMDFLUSH ;  /* 0x00000000000079b7 */ /* 0x0001e20000000000 */
[----:B------:R-:W-:Y:S05]  /*06b0*/  @P0 BRA `(.L_x_13) ;  /* 0x0000000000040947 */ /* 0x000fea0003800000 */
[----:B------:R-:W-:-:S04]  /*06c0*/  DEPBAR.LE SB0, 0x0 ;  /* 0x000080000000791a */ /* 0x000fc80000000000 */
.L_x_13:
[----:B------:R-:W-:Y:S05]  /*06d0*/  WARPSYNC.ALL ;  /* 0x0000000000007948 */ /* 0x000fea0003800000 */
[----:B-----5:R-:W-:Y:S06]  /*06e0*/  BAR.SYNC.DEFER_BLOCKING 0x0 ;  /* 0x0000000000007b1d */ /* 0x020fec0000010000 */
[----:B------:R-:W-:Y:S02]  /*06f0*/  BSSY B1, `(.L_x_14) ;  /* 0x000000b000017945 */ /* 0x000fe40003800000 */
[----:B------:R-:W-:Y:S06]  /*0700*/  BAR.SYNC.DEFER_BLOCKING 0x0 ;  /* 0x0000000000007b1d */ /* 0x000fec0000010000 */
[----:B------:R5:W-:Y:S01]  /*0710*/  @!P0 STS [R12], RZ ;  /* 0x000000ff0c008388 */ /* 0x000be20000000800 */
[----:B------:R-:W-:Y:S01]  /*0720*/  NOP ;  /* 0x0000000000007918 */ /* 0x000fe20000000000 */
[----:B------:R-:W-:Y:S05]  /*0730*/  @P2 BRA `(.L_x_15) ;  /* 0x0000000000182947 */ /* 0x000fea0003800000 */
[----:B-1234-:R-:W1:Y:S01]  /*0740*/  LDS R2, [UR8+0x8] ;  /* 0x00000808ff027984 */ /* 0x01ee620008000800 */
[----:B------:R-:W2:Y:S01]  /*0750*/  LDC.64 R8, c[0x0][0x218] ;  /* 0x00008600ff087b82 */ /* 0x000ea20000000a00 */
[----:B------:R-:W-:Y:S02]  /*0760*/  IMAD.MOV.U32 R3, RZ, RZ, 0x70 ;  /* 0x00000070ff037424 */ /* 0x000fe400078e00ff */
[----:B--2---:R2:W-:Y:S03]  /*0770*/  STS.64 [UR8], R8 ;  /* 0x00000008ff007988 */ /* 0x0045e60008000a08 */
[----:B-1----:R-:W-:-:S05]  /*0780*/  LOP3.LUT R2, R2, 0x10, R3, 0xd8, !PT ;  /* 0x0000001002027812 */ /* 0x002fca00078ed803 */
[----:B------:R2:W-:Y:S02]  /*0790*/  STS [UR8+0x8], R2 ;  /* 0x00000802ff007988 */ /* 0x0005e40008000808 */
.L_x_15:
[----:B----4-:R-:W-:Y:S05]  /*07a0*/  BSYNC B1 ;  /* 0x0000000000017941 */ /* 0x010fea0003800000 */
.L_x_14:
[----:B------:R-:W-:Y:S04]  /*07b0*/  BSSY B1, `(.L_x_16) ;  /* 0x000000a000017945 */ /* 0x000fe80003800000 */
[----:B------:R-:W-:Y:S05]  /*07c0*/  @P2 BRA `(.L_x_17) ;  /* 0x0000000000202947 */ /* 0x000fea0003800000 */
[----:B-123--:R-:W1:Y:S01]  /*07d0*/  LDS R2, [UR8+0x34] ;  /* 0x00003408ff027984 */ /* 0x00ee620008000800 */
[----:B------:R-:W-:Y:S02]  /*07e0*/  IMAD.MOV.U32 R3, RZ, RZ, 0x3f000000 ;  /* 0x3f000000ff037424 */ /* 0x000fe400078e00ff */
[----:B------:R-:W-:Y:S01]  /*07f0*/  @!P2 IMAD.MOV.U32 R7, RZ, RZ, 0x1f ;  /* 0x0000001fff07a424 */ /* 0x000fe200078e00ff */
[----:B------:R-:W2:Y:S02]  /*0800*/  @!P2 LDS R8, [UR8+0x38] ;  /* 0x00003808ff08a984 */ /* 0x000ea40008000800 */
[----:B-1----:R-:W-:Y:S02]  /*0810*/  LOP3.LUT R2, R2, 0xff000000, R3, 0xb8, !PT ;  /* 0xff00000002027812 */ /* 0x002fe400078eb803 */
[----:B--2---:R-:W-:-:S03]  /*0820*/  @!P2 LOP3.LUT R3, R8, 0xff, R7, 0xb8, !PT ;  /* 0x000000ff0803a812 */ /* 0x004fc600078eb807 */
[----:B------:R4:W-:Y:S04]  /*0830*/  STS [UR8+0x34], R2 ;  /* 0x00003402ff007988 */ /* 0x0009e80008000808 */
[----:B------:R4:W-:Y:S02]  /*0840*/  @!P2 STS [UR8+0x38], R3 ;  /* 0x00003803ff00a988 */ /* 0x0009e40008000808 */
.L_x_17:
[----:B------:R-:W-:Y:S05]  /*0850*/  BSYNC B1 ;  /* 0x0000000000017941 */ /* 0x000fea0003800000 */
.L_x_16:
[----:B------:R-:W-:Y:S04]  /*0860*/  BSSY B1, `(.L_x_18) ;  /* 0x0000004000017945 */ /* 0x000fe80003800000 */
[----:B------:R-:W-:Y:S05]  /*0870*/  @P2 BRA `(.L_x_19) ;  /* 0x0000000000082947 */ /* 0x000fea0003800000 */
[----:B------:R1:W-:Y:S04]  /*0880*/  STS [UR8+0x24], R14 ;  /* 0x0000240eff007988 */ /* 0x0003e80008000808 */
[----:B------:R1:W-:Y:S02]  /*0890*/  STS [UR8+0x20], R5 ;  /* 0x00002005ff007988 */ /* 0x0003e40008000808 */
.L_x_19:
[----:B------:R-:W-:Y:S05]  /*08a0*/  BSYNC B1 ;  /* 0x0000000000017941 */ /* 0x000fea0003800000 */
.L_x_18:
[----:B------:R-:W-:Y:S04]  /*08b0*/  BSSY B1, `(.L_x_20) ;  /* 0x000000e000017945 */ /* 0x000fe80003800000 */
[----:B------:R-:W-:Y:S05]  /*08c0*/  @P2 BRA `(.L_x_21) ;  /* 0x0000000000302947 */ /* 0x000fea0003800000 */
[----:B----4-:R-:W4:Y:S01]  /*08d0*/  LDS R3, [UR8+0x34] ;  /* 0x00003408ff037984 */ /* 0x010f220008000800 */
[----:B------:R-:W4:Y:S03]  /*08e0*/  LDC.64 R10, c[0x0][0x240] ;  /* 0x00009000ff0a7b82 */ /* 0x000f260000000a00 */
[----:B-123--:R-:W1:Y:S01]  /*08f0*/  LDS R2, [UR8+0x1c] ;  /* 0x00001c08ff027984 */ /* 0x00ee620008000800 */
[C---:B----4-:R-:W-:Y:S01]  /*0900*/  SHF.L.U64.HI R8, R10.reuse, 0x1, R11 ;  /* 0x000000010a087819 */ /* 0x050fe2000001020b */
[----:B------:R-:W-:-:S03]  /*0910*/  IMAD.SHL.U32 R7, R10, 0x2, RZ ;  /* 0x000000020a077824 */ /* 0x000fc600078e00ff */
[--C-:B------:R-:W-:Y:S02]  /*0920*/  SHF.R.U32.HI R9, RZ, 0x4, R8.reuse ;  /* 0x00000004ff097819 */ /* 0x100fe40000011608 */
[----:B------:R-:W-:-:S05]  /*0930*/  SHF.R.U64 R7, R7, 0x4, R8 ;  /* 0x0000000407077819 */ /* 0x000fca0000001208 */
[----:B------:R2:W-:Y:S01]  /*0940*/  STS [UR8+0xc], R7 ;  /* 0x00000c07ff007988 */ /* 0x0005e20008000808 */
[----:B------:R-:W-:Y:S02]  /*0950*/  LOP3.LUT R3, R3, 0x7, RZ, 0xb8, !PT ;  /* 0x0000000703037812 */ /* 0x000fe400078eb8ff */
[----:B-1----:R-:W-:-:S03]  /*0960*/  LOP3.LUT R2, R2, 0xf, R9, 0xb8, !PT ;  /* 0x0000000f02027812 */ /* 0x002fc600078eb809 */
[----:B------:R2:W-:Y:S04]  /*0970*/  STS [UR8+0x34], R3 ;  /* 0x00003403ff007988 */ /* 0x0005e80008000808 */
[----:B------:R2:W-:Y:S02]  /*0980*/  STS [UR8+0x1c], R2 ;  /* 0x00001c02ff007988 */ /* 0x0005e40008000808 */
.L_x_21:
[----:B------:R-:W-:Y:S05]  /*0990*/  BSYNC B1 ;  /* 0x0000000000017941 */ /* 0x000fea0003800000 */
.L_x_20:
[----:B------:R-:W-:Y:S04]  /*09a0*/  BSSY B2, `(.L_x_22) ;  /* 0x000001a000027945 */ /* 0x000fe80003800000 */
[----:B------:R-:W-:Y:S04]  /*09b0*/  BSSY B1, `(.L_x_23) ;  /* 0x0000015000017945 */ /* 0x000fe80003800000 */
[----:B------:R-:W-:Y:S05]  /*09c0*/  @P2 BRA `(.L_x_24) ;  /* 0x0000000000202947 */ /* 0x000fea0003800000 */
[----:B-1234-:R-:W1:Y:S02]  /*09d0*/  LDS R2, [UR8+0x34] ;  /* 0x00003408ff027984 */ /* 0x01ee640008000800 */
[----:B-1----:R-:W-:-:S05]  /*09e0*/  LOP3.LUT R2, R2, 0x38, RZ, 0xb8, !PT ;  /* 0x0000003802027812 */ /* 0x002fca00078eb8ff */
[----:B------:R1:W-:Y:S01]  /*09f0*/  STS [UR8+0x34], R2 ;  /* 0x00003402ff007988 */ /* 0x0003e20008000808 */
[----:B------:R-:W-:Y:S05]  /*0a00*/  @P2 BRA `(.L_x_25) ;  /* 0x0000000000202947 */ /* 0x000fea0003800000 */
[----:B-1----:R-:W1:Y:S01]  /*0a10*/  LDS R2, [UR8+0x8] ;  /* 0x00000808ff027984 */ /* 0x002e620008000800 */
[----:B------:R-:W-:-:S05]  /*0a20*/  IMAD.MOV.U32 R3, RZ, RZ, 0x780 ;  /* 0x00000780ff037424 */ /* 0x000fca00078e00ff */
[----:B-1----:R-:W-:-:S05]  /*0a30*/  LOP3.LUT R2, R2, 0x300, R3, 0xd8, !PT ;  /* 0x0000030002027812 */ /* 0x002fca00078ed803 */
[----:B------:R1:W-:Y:S02]  /*0a40*/  STS [UR8+0x8], R2 ;  /* 0x00000802ff007988 */ /* 0x0003e40008000808 */
.L_x_24:
[----:B------:R-:W-:Y:S05]  /*0a50*/  @P2 BRA `(.L_x_26) ;  /* 0x0000000000282947 */ /* 0x000fea0003800000 */
[----:B-1234-:R-:W1:Y:S02]  /*0a60*/  LDS R2, [UR8+0x8] ;  /* 0x00000808ff027984 */ /* 0x01ee640008000800 */
[----:B-1----:R-:W-:-:S05]  /*0a70*/  LOP3.LUT R2, R2, 0x1800, RZ, 0xb8, !PT ;  /* 0x0000180002027812 */ /* 0x002fca00078eb8ff */
[----:B------:R2:W-:Y:S02]  /*0a80*/  STS [UR8+0x8], R2 ;  /* 0x00000802ff007988 */ /* 0x0005e40008000808 */
.L_x_25:
[----:B------:R-:W-:Y:S05]  /*0a90*/  @P2 BREAK B1 ;  /* 0x0000000000012942 */ /* 0x000fea0003800000 */
[----:B------:R-:W-:Y:S05]  /*0aa0*/  @P2 BRA `(.L_x_27) ;  /* 0x0000000000242947 */ /* 0x000fea0003800000 */
[----:B-12---:R-:W1:Y:S01]  /*0ab0*/  LDS R2, [UR8+0x8] ;  /* 0x00000808ff027984 */ /* 0x006e620008000800 */
[----:B------:R-:W-:-:S05]  /*0ac0*/  IMAD.MOV.U32 R3, RZ, RZ, 0x6000 ;  /* 0x00006000ff037424 */ /* 0x000fca00078e00ff */
[----:B-1----:R-:W-:-:S04]  /*0ad0*/  LOP3.LUT R2, R2, 0x6000, R3, 0xd8, !PT ;  /* 0x0000600002027812 */ /* 0x002fc800078ed803 */
[----:B------:R-:W-:-:S05]  /*0ae0*/  LOP3.LUT R2, R2, 0x400000, RZ, 0xb8, !PT ;  /* 0x0040000002027812 */ /* 0x000fca00078eb8ff */
[----:B------:R1:W-:Y:S02]  /*0af0*/  STS [UR8+0x8], R2 ;  /* 0x00000802ff007988 */ /* 0x0003e40008000808 */
.L_x_26:
[----:B------:R-:W-:Y:S05]  /*0b00*/  BSYNC B1 ;  /* 0x0000000000017941 */ /* 0x000fea0003800000 */
.L_x_23:
[----:B-1234-:R-:W1:Y:S02]  /*0b10*/  @!P2 LDS R2, [UR8+0x8] ;  /* 0x00000808ff02a984 */ /* 0x01ee640008000800 */
[----:B-1----:R-:W-:-:S05]  /*0b20*/  @!P2 LOP3.LUT R2, R2, 0x8000, RZ, 0xb8, !PT ;  /* 0x000080000202a812 */ /* 0x002fca00078eb8ff */
[----:B------:R3:W-:Y:S02]  /*0b30*/  @!P2 STS [UR8+0x8], R2 ;  /* 0x00000802ff00a988 */ /* 0x0007e40008000808 */
.L_x_27:
[----:B------:R-:W-:Y:S05]  /*0b40*/  BSYNC B2 ;  /* 0x0000000000027941 */ /* 0x000fea0003800000 */
.L_x_22:
[----:B------:R-:W-:Y:S05]  /*0b50*/  WARPSYNC.ALL ;  /* 0x0000000000007948 */ /* 0x000fea0003800000 */
[----:B------:R-:W-:-:S04]  /*0b60*/  UIADD3 UR23, UR4, 0x80, URZ ;  /* 0x0000008004177890 */ /* 0x000fc8000fffe03f */
[----:B------:R-:W-:-:S04]  /*0b70*/  UIADD3 UR22, UP0, UR23, UR24, URZ ;  /* 0x0000001817167290 */ /* 0x000fc8000ff1e03f */
[----:B------:R-:W-:Y:S01]  /*0b80*/  ULEA.HI.X.SX32 UR23, UR23, UR25, 0x1, UP0 ;  /* 0x0000001917177291 */ /* 0x000fe200080f0e3f */
[----:B------:R-:W-:Y:S11]  /*0b90*/  @P0 BRA `(.L_x_28) ;  /* 0x0000000000280947 */ /* 0x000ff60003800000 */
[----:B-123--:R-:W1:Y:S01]  /*0ba0*/  S2R R2, SR_LANEID ;  /* 0x0000000000027919 */ /* 0x00ee620000000000 */
[----:B------:R-:W-:Y:S05]  /*0bb0*/  WARPSYNC.ALL ;  /* 0x0000000000007948 */ /* 0x000fea0003800000 */
[----:B-1----:R-:W-:-:S05]  /*0bc0*/  IMAD.SHL.U32 R8, R2, 0x4, RZ ;  /* 0x0000000402087824 */ /* 0x002fca00078e00ff */
[----:B------:R-:W1:Y:S01]  /*0bd0*/  LDS R7, [R8+UR8] ;  /* 0x0000000808077984 */ /* 0x000e620008000800 */
[----:B------:R-:W-:-:S05]  /*0be0*/  IADD3 R2, P1, R8, UR22, RZ ;  /* 0x0000001608027c10 */ /* 0x000fca000ff3e0ff */
[----:B------:R-:W-:-:S05]  /*0bf0*/  IMAD.X R3, RZ, RZ, UR23, P1 ;  /* 0x00000017ff037e24 */ /* 0x000fca00088e06ff */
[----:B-1----:R4:W2:Y:S01]  /*0c00*/  ATOMG.E.EXCH.STRONG.GPU PT, RZ, [R2], R7 ;  /* 0x0000000702ff73a8 */ /* 0x0028a200041ee100 */
[----:B------:R-:W-:-:S04]  /*0c10*/  DEPBAR {5,4,3,2,1,0} ;  /* 0x0000003f0000791a */ /* 0x000fc80000000000 */
[----:B------:R4:W-:Y:S01]  /*0c20*/  UTMACCTL.IV [UR22] ;  /* 0x00000000160079b9 */ /* 0x0009e20008000000 */
[----:B------:R-:W-:Y:S01]  /*0c30*/  NOP ;  /* 0x0000000000007918 */ /* 0x000fe20000000000 */
.L_x_28:
[----:B------:R-:W-:Y:S05]  /*0c40*/  @P0 BRA `(.L_x_29) ;  /* 0x00000000000c0947 */ /* 0x000fea0003800000 */
[----:B------:R0:W-:Y:S01]  /*0c50*/  UTMACMDFLUSH ;  /* 0x00000000000079b7 */ /* 0x0001e20000000000 */
[----:B------:R-:W-:Y:S05]  /*0c60*/  @P0 BRA `(.L_x_29) ;  /* 0x0000000000040947 */ /* 0x000fea0003800000 */
[----:B------:R-:W-:-:S04]  /*0c70*/  DEPBAR.LE SB0, 0x0 ;  /* 0x000080000000791a */ /* 0x000fc80000000000 */
.L_x_29:
[----:B------:R-:W-:Y:S05]  /*0c80*/  WARPSYNC.ALL ;  /* 0x0000000000007948 */ /* 0x000fea0003800000 */
[----:B--2---:R-:W-:Y:S06]  /*0c90*/  BAR.SYNC.DEFER_BLOCKING 0x0 ;  /* 0x0000000000007b1d */ /* 0x004fec0000010000 */
[----:B------:R-:W-:Y:S02]  /*0ca0*/  BSSY B2, `(.L_x_30) ;  /* 0x000000b000027945 */ /* 0x000fe40003800000 */
[----:B------:R-:W-:Y:S06]  /*0cb0*/  BAR.SYNC.DEFER_BLOCKING 0x0 ;  /* 0x0000000000007b1d */ /* 0x000fec0000010000 */
[----:B------:R2:W-:Y:S01]  /*0cc0*/  @!P0 STS [R12], RZ ;  /* 0x000000ff0c008388 */ /* 0x0005e20000000800 */
[----:B------:R-:W-:Y:S01]  /*0cd0*/  NOP ;  /* 0x0000000000007918 */ /* 0x000fe20000000000 */
[----:B------:R-:W-:Y:S05]  /*0ce0*/  @P2 BRA `(.L_x_31) ;  /* 0x0000000000182947 */ /* 0x000fea0003800000 */
[----:B-1-34-:R-:W1:Y:S01]  /*0cf0*/  LDS R2, [UR8+0x8] ;  /* 0x00000808ff027984 */ /* 0x01ae620008000800 */
[----:B------:R-:W3:Y:S01]  /*0d00*/  LDC.64 R8, c[0x0][0x220] ;  /* 0x00008800ff087b82 */ /* 0x000ee20000000a00 */
[----:B------:R-:W-:Y:S02]  /*0d10*/  IMAD.MOV.U32 R3, RZ, RZ, 0x70 ;  /* 0x00000070ff037424 */ /* 0x000fe400078e00ff */
[----:B---3--:R3:W-:Y:S03]  /*0d20*/  STS.64 [UR8], R8 ;  /* 0x00000008ff007988 */ /* 0x0087e60008000a08 */
[----:B-1----:R-:W-:-:S05]  /*0d30*/  LOP3.LUT R2, R2, 0x10, R3, 0xd8, !PT ;  /* 0x0000001002027812 */ /* 0x002fca00078ed803 */
[----:B------:R3:W-:Y:S02]  /*0d40*/  STS [UR8+0x8], R2 ;  /* 0x00000802ff007988 */ /* 0x0007e40008000808 */
.L_x_31:
[----:B----4-:R-:W-:Y:S05]  /*0d50*/  BSYNC B2 ;  /* 0x0000000000027941 */ /* 0x010fea0003800000 */
.L_x_30:
[----:B------:R-:W-:Y:S04]  /*0d60*/  BSSY B3, `(.L_x_32) ;  /* 0x0000011000037945 */ /* 0x000fe80003800000 */
[----:B------:R-:W-:Y:S04]  /*0d70*/  BSSY B2, `(.L_x_33) ;  /* 0x000000e000027945 */ /* 0x000fe80003800000 */
[----:B------:R-:W-:Y:S05]  /*0d80*/  @P2 BRA `(.L_x_34) ;  /* 0x0000000000242947 */ /* 0x000fea0003800000 */
[----:B-1-3--:R-:W1:Y:S01]  /*0d90*/  LDS R2, [UR8+0x34] ;  /* 0x00003408ff027984 */ /* 0x00ae620008000800 */
[----:B------:R-:W-:-:S05]  /*0da0*/  IMAD.MOV.U32 R3, RZ, RZ, 0x3f000000 ;  /* 0x3f000000ff037424 */ /* 0x000fca00078e00ff */
[----:B-1----:R-:W-:-:S05]  /*0db0*/  LOP3.LUT R2, R2, 0xff000000, R3, 0xb8, !PT ;  /* 0xff00000002027812 */ /* 0x002fca00078eb803 */
[----:B------:R1:W-:Y:S01]  /*0dc0*/  STS [UR8+0x34], R2 ;  /* 0x00003402ff007988 */ /* 0x0003e20008000808 */
[----:B------:R-:W-:Y:S05]  /*0dd0*/  @P2 BRA `(.L_x_35) ;  /* 0x00000000001c2947 */ /* 0x000fea0003800000 */
[----:B-1----:R-:W1:Y:S01]  /*0de0*/  LDS R2, [UR8+0x38] ;  /* 0x00003808ff027984 */ /* 0x002e620008000800 */
[----:B------:R-:W-:-:S05]  /*0df0*/  IMAD.MOV.U32 R3, RZ, RZ, 0xff ;  /* 0x000000ffff037424 */ /* 0x000fca00078e00ff */
[----:B-1----:R-:W-:-:S05]  /*0e00*/  LOP3.LUT R2, R2, 0xff, R3, 0xb8, !PT ;  /* 0x000000ff02027812 */ /* 0x002fca00078eb803 */
[----:B------:R4:W-:Y:S02]  /*0e10*/  STS [UR8+0x38], R2 ;  /* 0x00003802ff007988 */ /* 0x0009e40008000808 */
.L_x_34:
[----:B------:R-:W-:Y:S05]  /*0e20*/  @P2 BREAK B2 ;  /* 0x0000000000022942 */ /* 0x000fea0003800000 */
[----:B------:R-:W-:Y:S05]  /*0e30*/  @P2 BRA `(.L_x_36) ;  /* 0x00000000000c2947 */ /* 0x000fea0003800000 */
[----:B------:R1:W-:Y:S02]  /*0e40*/  STS [UR8+0x20], R5 ;  /* 0x00002005ff007988 */ /* 0x0003e40008000808 */
.L_x_35:
[----:B------:R-:W-:Y:S05]  /*0e50*/  BSYNC B2 ;  /* 0x0000000000027941 */ /* 0x000fea0003800000 */
.L_x_33:
[----:B------:R1:W-:Y:S02]  /*0e60*/  @!P2 STS [UR8+0x24], R4 ;  /* 0x00002404ff00a988 */ /* 0x0003e40008000808 */
.L_x_36:
[----:B------:R-:W-:Y:S05]  /*0e70*/  BSYNC B3 ;  /* 0x0000000000037941 */ /* 0x000fea0003800000 */
.L_x_32:
[----:B------:R-:W-:Y:S05]  /*0e80*/  WARPSYNC.ALL ;  /* 0x0000000000007948 */ /* 0x000fea0003800000 */
[----:B------:R-:W-:Y:S04]  /*0e90*/  BSSY B3, `(.L_x_37) ;  /* 0x000000e000037945 */ /* 0x000fe80003800000 */
[----:B------:R-:W-:Y:S05]  /*0ea0*/  @P2 BRA `(.L_x_38) ;  /* 0x0000000000302947 */ /* 0x000fea0003800000 */
[----:B------:R-:W5:Y:S01]  /*0eb0*/  LDS R3, [UR8+0x34] ;  /* 0x00003408ff037984 */ /* 0x000f620008000800 */
[----:B-1----:R-:W1:Y:S03]  /*0ec0*/  LDC.64 R4, c[0x0][0x248] ;  /* 0x00009200ff047b82 */ /* 0x002e660000000a00 */
[----:B---34-:R-:W3:Y:S01]  /*0ed0*/  LDS R2, [UR8+0x1c] ;  /* 0x00001c08ff027984 */ /* 0x018ee20008000800 */
[C---:B-1----:R-:W-:Y:S01]  /*0ee0*/  SHF.L.U64.HI R5, R4.reuse, 0x1, R5 ;  /* 0x0000000104057819 */ /* 0x042fe20000010205 */
[----:B------:R-:W-:-:S03]  /*0ef0*/  IMAD.SHL.U32 R4, R4, 0x2, RZ ;  /* 0x0000000204047824 */ /* 0x000fc600078e00ff */
[--C-:B------:R-:W-:Y:S02]  /*0f00*/  SHF.R.U32.HI R7, RZ, 0x4, R5.reuse ;  /* 0x00000004ff077819 */ /* 0x100fe40000011605 */
[----:B------:R-:W-:-:S05]  /*0f10*/  SHF.R.U64 R4, R4, 0x4, R5 ;  /* 0x0000000404047819 */ /* 0x000fca0000001205 */
[----:B------:R1:W-:Y:S01]  /*0f20*/  STS [UR8+0xc], R4 ;  /* 0x00000c04ff007988 */ /* 0x0003e20008000808 */
[----:B-----5:R-:W-:Y:S02]  /*0f30*/  LOP3.LUT R3, R3, 0x7, RZ, 0xb8, !PT ;  /* 0x0000000703037812 */ /* 0x020fe400078eb8ff */
[----:B---3--:R-:W-:-:S03]  /*0f40*/  LOP3.LUT R2, R2, 0xf, R7, 0xb8, !PT ;  /* 0x0000000f02027812 */ /* 0x008fc600078eb807 */
[----:B------:R1:W-:Y:S04]  /*0f50*/  STS [UR8+0x34], R3 ;  /* 0x00003403ff007988 */ /* 0x0003e80008000808 */
[----:B------:R1:W-:Y:S02]  /*0f60*/  STS [UR8+0x1c], R2 ;  /* 0x00001c02ff007988 */ /* 0x0003e40008000808 */
.L_x_38:
[----:B------:R-:W-:Y:S05]  /*0f70*/  BSYNC B3 ;  /* 0x0000000000037941 */ /* 0x000fea0003800000 */
.L_x_37:
[----:B------:R-:W-:Y:S04]  /*0f80*/  BSSY B3, `(.L_x_39) ;  /* 0x000001a000037945 */ /* 0x000fe80003800000 */
[----:B------:R-:W-:Y:S04]  /*0f90*/  BSSY B4, `(.L_x_40) ;  /* 0x0000015000047945 */ /* 0x000fe80003800000 */
[----:B------:R-:W-:Y:S05]  /*0fa0*/  @P2 BRA `(.L_x_41) ;  /* 0x0000000000202947 */ /* 0x000fea0003800000 */
[----:B-1-34-:R-:W1:Y:S02]  /*0fb0*/  LDS R2, [UR8+0x34] ;  /* 0x00003408ff027984 */ /* 0x01ae640008000800 */
[----:B-1----:R-:W-:-:S05]  /*0fc0*/  LOP3.LUT R2, R2, 0x38, RZ, 0xb8, !PT ;  /* 0x0000003802027812 */ /* 0x002fca00078eb8ff */
[----:B------:R1:W-:Y:S01]  /*0fd0*/  STS [UR8+0x34], R2 ;  /* 0x00003402ff007988 */ /* 0x0003e20008000808 */
[----:B------:R-:W-:Y:S05]  /*0fe0*/  @P2 BRA `(.L_x_42) ;  /* 0x0000000000202947 */ /* 0x000fea0003800000 */
[----:B-1----:R-:W1:Y:S01]  /*0ff0*/  LDS R2, [UR8+0x8] ;  /* 0x00000808ff027984 */ /* 0x002e620008000800 */
[----:B------:R-:W-:-:S05]  /*1000*/  IMAD.MOV.U32 R3, RZ, RZ, 0x780 ;  /* 0x00000780ff037424 */ /* 0x000fca00078e00ff */
[----:B-1----:R-:W-:-:S05]  /*1010*/  LOP3.LUT R2, R2, 0x300, R3, 0xd8, !PT ;  /* 0x0000030002027812 */ /* 0x002fca00078ed803 */
[----:B------:R1:W-:Y:S02]  /*1020*/  STS [UR8+0x8], R2 ;  /* 0x00000802ff007988 */ /* 0x0003e40008000808 */
.L_x_41:
[----:B------:R-:W-:Y:S05]  /*1030*/  @P2 BRA `(.L_x_43) ;  /* 0x0000000000282947 */ /* 0x000fea0003800000 */
[----:B-1-34-:R-:W1:Y:S02]  /*1040*/  LDS R2, [UR8+0x8] ;  /* 0x00000808ff027984 */ /* 0x01ae640008000800 */
[----:B-1----:R-:W-:-:S05]  /*1050*/  LOP3.LUT R2, R2, 0x1800, RZ, 0xb8, !PT ;  /* 0x0000180002027812 */ /* 0x002fca00078eb8ff */
[----:B------:R3:W-:Y:S02]  /*1060*/  STS [UR8+0x8], R2 ;  /* 0x00000802ff007988 */ /* 0x0007e40008000808 */
.L_x_42:
[----:B------:R-:W-:Y:S05]  /*1070*/  @P2 BREAK B4 ;  /* 0x0000000000042942 */ /* 0x000fea0003800000 */
[----:B------:R-:W-:Y:S05]  /*1080*/  @P2 BRA `(.L_x_44) ;  /* 0x0000000000242947 */ /* 0x000fea0003800000 */
[----:B-1-3--:R-:W1:Y:S01]  /*1090*/  LDS R2, [UR8+0x8] ;  /* 0x00000808ff027984 */ /* 0x00ae620008000800 */
[----:B------:R-:W-:-:S05]  /*10a0*/  IMAD.MOV.U32 R3, RZ, RZ, 0x6000 ;  /* 0x00006000ff037424 */ /* 0x000fca00078e00ff */
[----:B-1----:R-:W-:-:S04]  /*10b0*/  LOP3.LUT R2, R2, 0x6000, R3, 0xd8, !PT ;  /* 0x0000600002027812 */ /* 0x002fc800078ed803 */
[----:B------:R-:W-:-:S05]  /*10c0*/  LOP3.LUT R2, R2, 0x400000, RZ, 0xb8, !PT ;  /* 0x0040000002027812 */ /* 0x000fca00078eb8ff */
[----:B------:R1:W-:Y:S02]  /*10d0*/  STS [UR8+0x8], R2 ;  /* 0x00000802ff007988 */ /* 0x0003e40008000808 */
.L_x_43:
[----:B------:R-:W-:Y:S05]  /*10e0*/  BSYNC B4 ;  /* 0x0000000000047941 */ /* 0x000fea0003800000 */
.L_x_40:
[----:B-1-34-:R-:W1:Y:S02]  /*10f0*/  @!P2 LDS R2, [UR8+0x8] ;  /* 0x00000808ff02a984 */ /* 0x01ae640008000800 */
[----:B-1----:R-:W-:-:S05]  /*1100*/  @!P2 LOP3.LUT R2, R2, 0x8000, RZ, 0xb8, !PT ;  /* 0x000080000202a812 */ /* 0x002fca00078eb8ff */
[----:B------:R4:W-:Y:S02]  /*1110*/  @!P2 STS [UR8+0x8], R2 ;  /* 0x00000802ff00a988 */ /* 0x0009e40008000808 */
.L_x_44:
[----:B------:R-:W-:Y:S05]  /*1120*/  BSYNC B3 ;  /* 0x0000000000037941 */ /* 0x000fea0003800000 */
.L_x_39:
[----:B------:R-:W-:Y:S05]  /*1130*/  WARPSYNC.ALL ;  /* 0x0000000000007948 */ /* 0x000fea0003800000 */
[----:B------:R-:W-:Y:S01]  /*1140*/  UIADD3 UR4, UR4, 0x100, URZ ;  /* 0x0000010004047890 */ /* 0x000fe2000fffe03f */
[----:B------:R-:W-:Y:S01]  /*1150*/  ISETP.GE.AND P1, PT, R15, 0x1, PT ;  /* 0x000000010f00780c */ /* 0x000fe20003f26270 */
[----:B------:R-:W-:Y:S01]  /*1160*/  IMAD.MOV.U32 R88, RZ, RZ, RZ ;  /* 0x000000ffff587224 */ /* 0x000fe200078e00ff */
[----:B------:R-:W-:Y:S01]  /*1170*/  SHF.R.U32.HI R7, RZ, 0x5, R0 ;  /* 0x00000005ff077819 */ /* 0x000fe20000011600 */
[----:B------:R-:W-:-:S04]  /*1180*/  UIADD3 UR24, UP0, UR4, UR24, URZ ;  /* 0x0000001804187290 */ /* 0x000fc8000ff1e03f */
[----:B------:R-:W-:Y:S01]  /*1190*/  ULEA.HI.X.SX32 UR25, UR4, UR25, 0x1, UP0 ;  /* 0x0000001904197291 */ /* 0x000fe200080f0e3f */
[----:B------:R-:W-:Y:S11]  /*11a0*/  @P0 BRA `(.L_x_45) ;  /* 0x0000000000280947 */ /* 0x000ff60003800000 */
[----:B-1-34-:R-:W1:Y:S01]  /*11b0*/  S2R R2, SR_LANEID ;  /* 0x0000000000027919 */ /* 0x01ae620000000000 */
[----:B------:R-:W-:Y:S05]  /*11c0*/  WARPSYNC.ALL ;  /* 0x0000000000007948 */ /* 0x000fea0003800000 */
[----:B-1----:R-:W-:-:S05]  /*11d0*/  IMAD.SHL.U32 R4, R2, 0x4, RZ ;  /* 0x0000000402047824 */ /* 0x002fca00078e00ff */
[----:B------:R-:W1:Y:S01]  /*11e0*/  LDS R5, [R4+UR8] ;  /* 0x0000000804057984 */ /* 0x000e620008000800 */
[----:B------:R-:W-:-:S05]  /*11f0*/  IADD3 R2, P3, R4, UR24, RZ ;  /* 0x0000001804027c10 */ /* 0x000fca000ff7e0ff */
[----:B------:R-:W-:-:S05]  /*1200*/  IMAD.X R3, RZ, RZ, UR25, P3 ;  /* 0x00000019ff037e24 */ /* 0x000fca00098e06ff */
[----:B-1----:R1:W3:Y:S01]  /*1210*/  ATOMG.E.EXCH.STRONG.GPU PT, RZ, [R2], R5 ;  /* 0x0000000502ff73a8 */ /* 0x0022e200041ee100 */
[----:B------:R-:W-:-:S04]  /*1220*/  DEPBAR {5,4,3,2,1,0} ;  /* 0x0000003f0000791a */ /* 0x000fc80000000000 */
[----:B------:R1:W-:Y:S01]  /*1230*/  UTMACCTL.IV [UR24] ;  /* 0x00000000180079b9 */ /* 0x0003e20008000000 */
[----:B------:R-:W-:Y:S01]  /*1240*/  NOP ;  /* 0x0000000000007918 */ /* 0x000fe20000000000 */
.L_x_45:
[----:B------:R-:W-:Y:S05]  /*1250*/  @P0 BRA `(.L_x_46) ;  /* 0x00000000000c0947 */ /* 0x000fea0003800000 */
[----:B------:R0:W-:Y:S01]  /*1260*/  UTMACMDFLUSH ;  /* 0x00000000000079b7 */ /* 0x0001e20000000000 */
[----:B------:R-:W-:Y:S05]  /*1270*/  @P0 BRA `(.L_x_46) ;  /* 0x0000000000040947 */ /* 0x000fea0003800000 */
[----:B------:R-:W-:-:S04]  /*1280*/  DEPBAR.LE SB0, 0x0 ;  /* 0x000080000000791a */ /* 0x000fc80000000000 */
.L_x_46:
[----:B------:R-:W-:Y:S05]  /*1290*/  WARPSYNC.ALL ;  /* 0x0000000000007948 */ /* 0x000fea0003800000 */
[----:B---3--:R-:W-:Y:S01]  /*12a0*/  BAR.SYNC.DEFER_BLOCKING 0x0 ;  /* 0x0000000000007b1d */ /* 0x008fe20000010000 */
[----:B------:R-:W-:Y:S01]  /*12b0*/  R2UR UR29, R7 ;  /* 0x00000000071d72ca */ /* 0x000fe200000e0000 */
[----:B------:R-:W-:Y:S01]  /*12c0*/  USHF.L.U32 UR28, UR30, 0x7, URZ ;  /* 0x000000071e1c7899 */ /* 0x000fe2000800063f */
[----:B------:R-:W-:Y:S01]  /*12d0*/  IMAD.MOV.U32 R89, RZ, RZ, RZ ;  /* 0x000000ffff597224 */ /* 0x000fe200078e00ff */
[----:B------:R-:W-:Y:S01]  /*12e0*/  USHF.L.U32 UR11, UR31, 0x8, URZ ;  /* 0x000000081f0b7899 */ /* 0x000fe2000800063f */
[----:B------:R-:W-:Y:S01]  /*12f0*/  CS2R R90, SRZ ;  /* 0x00000000005a7805 */ /* 0x000fe2000001ff00 */
[----:B------:R-:W-:Y:S01]  /*1300*/  VOTEU.ALL UP0, P2 ;  /* 0x00000000003f7886 */ /* 0x000fe20001000000 */
[----:B------:R-:W-:Y:S01]  /*1310*/  UMOV UR4, 0x1 ;  /* 0x0000000100047882 */ /* 0x000fe20000000000 */
[----:B------:R-:W-:-:S02]  /*1320*/  CS2R R92, SRZ ;  /* 0x00000000005c7805 */ /* 0x000fc4000001ff00 */
[----:B------:R-:W-:Y:S02]  /*1330*/  CS2R R94, SRZ ;  /* 0x00000000005e7805 */ /* 0x000fe4000001ff00 */
[----:B------:R-:W-:Y:S01]  /*1340*/  CS2R R96, SRZ ;  /* 0x0000000000607805 */ /* 0x000fe2000001ff00 */
[----:B------:R-:W-:-:S04]  /*1350*/  @!UP0 UIADD3 UR4, -UR4, 0x100000, URZ ;  /* 0x0010000004048890 */ /* 0x000fc8000fffe13f */
[----:B------:R-:W-:Y:S02]  /*1360*/  @!UP0 USHF.L.U32 UR5, UR4, 0xb, URZ ;  /* 0x0000000b04058899 */ /* 0x000fe4000800063f */
[----:B------:R-:W-:Y:S01]  /*1370*/  @!UP0 USHF.L.U32 UR4, UR4, 0x1, URZ ;  /* 0x0000000104048899 */ /* 0x000fe2000800063f */
[----:B------:R-:W-:Y:S01]  /*1380*/  CS2R R98, SRZ ;  /* 0x0000000000627805 */ /* 0x000fe2000001ff00 */
[----:B------:R-:W-:Y:S01]  /*1390*/  VOTEU.ALL UP0, P2 ;  /* 0x00000000003f7886 */ /* 0x000fe20001000000 */
[----:B------:R-:W-:Y:S02]  /*13a0*/  CS2R R100, SRZ ;  /* 0x0000000000647805 */ /* 0x000fe4000001ff00 */
[----:B------:R-:W-:Y:S02]  /*13b0*/  CS2R R102, SRZ ;  /* 0x0000000000667805 */ /* 0x000fe4000001ff00 */
[----:B------:R-:W-:Y:S02]  /*13c0*/  CS2R R104, SRZ ;  /* 0x0000000000687805 */ /* 0x000fe4000001ff00 */
[----:B------:R-:W-:-:S02]  /*13d0*/  CS2R R106, SRZ ;  /* 0x00000000006a7805 */ /* 0x000fc4000001ff00 */
[----:B------:R-:W-:Y:S02]  /*13e0*/  CS2R R108, SRZ ;  /* 0x00000000006c7805 */ /* 0x000fe4000001ff00 */
[----:B------:R-:W-:Y:S02]  /*13f0*/  CS2R R110, SRZ ;  /* 0x00000000006e7805 */ /* 0x000fe4000001ff00 */
[----:B------:R-:W-:Y:S02]  /*1400*/  CS2R R112, SRZ ;  /* 0x0000000000707805 */ /* 0x000fe4000001ff00 */
[----:B------:R-:W-:Y:S02]  /*1410*/  CS2R R114, SRZ ;  /* 0x0000000000727805 */ /* 0x000fe4000001ff00 */
[----:B------:R-:W-:Y:S02]  /*1420*/  CS2R R116, SRZ ;  /* 0x0000000000747805 */ /* 0x000fe4000001ff00 */
[----:B------:R-:W-:Y:S01]  /*1430*/  CS2R R118, SRZ ;  /* 0x0000000000767805 */ /* 0x000fe2000001ff00 */
[----:B------:R-:W3:Y:S02]  /*1440*/  FENCE.VIEW.ASYNC.S ;  /* 0x00000000000073c6 */ /* 0x000ee40000000000 */
[----:B---3--:R3:W1:Y:S01]  /*1450*/  @!UP0 SYNCS.EXCH.64 URZ, [UR8+0x6000], UR4 ;  /* 0x00600004083f85b2 */ /* 0x0086620008000100 */
[----:B------:R-:W-:-:S02]  /*1460*/  CS2R R120, SRZ ;  /* 0x0000000000787805 */ /* 0x000fc4000001ff00 */
[----:B------:R-:W-:Y:S02]  /*1470*/  CS2R R122, SRZ ;  /* 0x00000000007a7805 */ /* 0x000fe4000001ff00 */
[----:B------:R-:W-:Y:S02]  /*1480*/  CS2R R124, SRZ ;  /* 0x00000000007c7805 */ /* 0x000fe4000001ff00 */
        /* <DEDUP_REMOVED lines=44> */
[----:B------:R-:W-:Y:S01]  /*1750*/  CS2R R86, SRZ ;  /* 0x0000000000567805 */ /* 0x000fe2000001ff00 */
[----:B-1----:R-:W-:Y:S06]  /*1760*/  @!P1 BRA `(.L_x_47) ;  /* 0x0000000400fc9947 */ /* 0x002fec0003800000 */
[----:B---3--:R-:W-:Y:S01]  /*1770*/  UIADD3 UR4, UR8, 0x4000, URZ ;  /* 0x0000400008047890 */ /* 0x008fe2000fffe03f */
[----:B------:R-:W-:Y:S02]  /*1780*/  CS2R R88, SRZ ;  /* 0x0000000000587805 */ /* 0x000fe4000001ff00 */
[----:B------:R-:W-:Y:S02]  /*1790*/  CS2R R90, SRZ ;  /* 0x00000000005a7805 */ /* 0x000fe4000001ff00 */
[----:B------:R-:W-:Y:S01]  /*17a0*/  CS2R R92, SRZ ;  /* 0x00000000005c7805 */ /* 0x000fe2000001ff00 */
[----:B------:R-:W-:Y:S01]  /*17b0*/  USHF.R.U32.HI UR4, URZ, 0x4, UR4 ;  /* 0x000000043f047899 */ /* 0x000fe20008011604 */
[----:B------:R-:W-:Y:S02]  /*17c0*/  CS2R R94, SRZ ;  /* 0x00000000005e7805 */ /* 0x000fe4000001ff00 */
[----:B------:R-:W-:Y:S02]  /*17d0*/  CS2R R96, SRZ ;  /* 0x0000000000607805 */ /* 0x000fe4000001ff00 */
[----:B------:R-:W-:Y:S01]  /*17e0*/  CS2R R98, SRZ ;  /* 0x0000000000627805 */ /* 0x000fe2000001ff00 */
[----:B------:R-:W-:Y:S01]  /*17f0*/  USGXT.U32 UR4, UR4, 0xe ;  /* 0x0000000e0404789a */ /* 0x000fe20008000000 */
        /* <DEDUP_REMOVED lines=57> */
[----:B------:R-:W-:Y:S01]  /*1b90*/  CS2R R86, SRZ ;  /* 0x0000000000567805 */ /* 0x000fe2000001ff00 */
[----:B------:R-:W-:Y:S01]  /*1ba0*/  UMOV UR14, 0x1000080 ;  /* 0x01000080000e7882 */ /* 0x000fe20000000000 */
[----:B------:R-:W-:Y:S01]  /*1bb0*/  UMOV UR15, 0x40000040 ;  /* 0x40000040000f7882 */ /* 0x000fe20000000000 */
[----:B------:R-:W-:Y:S01]  /*1bc0*/  UMOV UR5, URZ ;  /* 0x0000003f00057c82 */ /* 0x000fe20008000000 */
[----:B------:R-:W-:Y:S02]  /*1bd0*/  ULOP3.LUT UR6, UR4, 0x1000000, URZ, 0xfc, !UPT ;  /* 0x0100000004067892 */ /* 0x000fe4000f8efc3f */
[----:B------:R-:W-:Y:S01]  /*1be0*/  UIADD3.64 UR14, UR4, UR14, URZ ;  /* 0x0000000e040e7297 */ /* 0x000fe2000fffe03f */
[----:B------:R-:W-:Y:S01]  /*1bf0*/  UMOV UR10, URZ ;  /* 0x0000003f000a7c82 */ /* 0x000fe20008000000 */
[----:B------:R-:W-:-:S10]  /*1c00*/  UMOV UR7, 0x40000040 ;  /* 0x4000004000077882 */ /* 0x000fd40000000000 */
.L_x_49:
[----:B------:R-:W-:Y:S01]  /*1c10*/  BAR.SYNC.DEFER_BLOCKING 0x0 ;  /* 0x0000000000007b1d */ /* 0x000fe20000010000 */
[----:B----4-:R-:W-:Y:S01]  /*1c20*/  @!P2 IMAD.MOV.U32 R2, RZ, RZ, 0x6000 ;  /* 0x00006000ff02a424 */ /* 0x010fe200078e00ff */
[----:B------:R-:W-:Y:S02]  /*1c30*/  ELECT P0, URZ, PT ;  /* 0x00000000003f782f */ /* 0x000fe40003800000 */
[----:B------:R-:W-:Y:S02]  /*1c40*/  ELECT P1, URZ, PT ;  /* 0x00000000003f782f */ /* 0x000fe40003820000 */
[C---:B------:R-:W-:Y:S01]  /*1c50*/  ISETP.LT.U32.AND P0, PT, R6.reuse, 0x20, P0 ;  /* 0x000000200600780c */ /* 0x040fe20000701070 */
[----:B------:R-:W-:Y:S01]  /*1c60*/  ULOP3.LUT UR18, UR29, 0x1, URZ, 0xc0, !UPT ;  /* 0x000000011d127892 */ /* 0x000fe2000f8ec03f */
[----:B------:R-:W-:Y:S01]  /*1c70*/  ISETP.LT.U32.AND P1, PT, R6, 0x40, P1 ;  /* 0x000000400600780c */ /* 0x000fe20000f21070 */
[----:B------:R-:W-:Y:S01]  /*1c80*/  UMOV UR19, UR10 ;  /* 0x0000000a00137c82 */ /* 0x000fe20008000000 */
[----:B------:R-:W-:-:S02]  /*1c90*/  USHF.L.U32 UR4, UR29, 0x6, URZ ;  /* 0x000000061d047899 */ /* 0x000fc4000800063f */
[----:B------:R-:W-:Y:S02]  /*1ca0*/  ULEA UR16, UR18, UR8, 0xc ;  /* 0x0000000812107291 */ /* 0x000fe4000f8e603f */
[----:B------:R-:W-:Y:S02]  /*1cb0*/  ULEA UR18, UR18, UR28, 0x6 ;  /* 0x0000001c12127291 */ /* 0x000fe4000f8e303f */
[----:B------:R-:W-:Y:S01]  /*1cc0*/  ULOP3.LUT UR4, UR4, 0x100, URZ, 0xc0, !UPT ;  /* 0x0000010004047892 */ /* 0x000fe2000f8ec03f */
[----:B------:R-:W-:Y:S02]  /*1cd0*/  UMOV UR5, 0x80000020 ;  /* 0x8000002000057882 */ /* 0x000fe40000000000 */
[----:B------:R-:W-:Y:S01]  /*1ce0*/  VOTEU.ANY UP0, P0 ;  /* 0x00000000003f7886 */ /* 0x000fe20000000100 */
[----:B------:R-:W-:Y:S01]  /*1cf0*/  VOTEU.ANY UP2, P0 ;  /* 0x00000000003f7886 */ /* 0x000fe20000040100 */
[----:B------:R-:W-:Y:S01]  /*1d00*/  VOTEU.ANY UP1, P1 ;  /* 0x00000000003f7886 */ /* 0x000fe20000820100 */
[----:B------:R-:W-:Y:S01]  /*1d10*/  VOTEU.ANY UP3, P1 ;  /* 0x00000000003f7886 */ /* 0x000fe20000860100 */
[----:B------:R-:W-:-:S02]  /*1d20*/  ULEA.HI UR4, UR8, UR4, URZ, 0x1c ;  /* 0x0000000408047291 */ /* 0x000fc4000f8fe03f */
[----:B------:R1:W-:Y:S01]  /*1d30*/  @!P2 SYNCS.ARRIVE.TRANS64 RZ, [UR8+0x6000], R2 ;  /* 0x00600002ffffa9a7 */ /* 0x0003e20008000008 */
[----:B------:R3:W-:Y:S06]  /*1d40*/  MEMBAR.ALL.CTA ;  /* 0x0000000000007992 */ /* 0x0007ec0000008000 */
[----:B---3--:R-:W3:Y:S01]  /*1d50*/  FENCE.VIEW.ASYNC.S ;  /* 0x00000000000073c6 */ /* 0x008ee20000000000 */
[----:B------:R-:W-:Y:S01]  /*1d60*/  @UP0 UIADD3 UR9, UR8, 0x6000, URZ ;  /* 0x0000600008090890 */ /* 0x000fe2000fffe03f */
[----:B------:R-:W-:Y:S01]  /*1d70*/  @UP0 UMOV UR12, UR20 ;  /* 0x00000014000c0c82 */ /* 0x000fe20008000000 */
[----:B------:R-:W-:Y:S01]  /*1d80*/  @UP0 UMOV UR13, UR21 ;  /* 0x00000015000d0c82 */ /* 0x000fe20008000000 */
[----:B------:R-:W-:-:S02]  /*1d90*/  @UP1 UIADD3 UR16, UR16, 0x4000, URZ ;  /* 0x0000400010101890 */ /* 0x000fc4000fffe03f */
[----:B------:R-:W-:Y:S01]  /*1da0*/  @UP1 UIADD3 UR17, UR8, 0x6000, URZ ;  /* 0x0000600008111890 */ /* 0x000fe2000fffe03f */
[----:B-1----:R-:W-:Y:S01]  /*1db0*/  SHF.L.U32 R2, R13, 0x1f, RZ ;  /* 0x0000001f0d027819 */ /* 0x002fe200000006ff */
[----:B------:R-:W-:Y:S01]  /*1dc0*/  @UP1 UMOV UR26, UR22 ;  /* 0x00000016001a1c82 */ /* 0x000fe20008000000 */
[----:B------:R-:W-:Y:S01]  /*1dd0*/  @UP1 UMOV UR27, UR23 ;  /* 0x00000017001b1c82 */ /* 0x000fe20008000000 */
[----:B------:R-:W-:Y:S01]  /*1de0*/  ULOP3.LUT UR4, UR4, 0x3fff, URZ, 0xc0, !UPT ;  /* 0x00003fff04047892 */ /* 0x000fe2000f8ec03f */
[----:B---3--:R-:W-:Y:S06]  /*1df0*/  BAR.SYNC.DEFER_BLOCKING 0x0 ;  /* 0x0000000000007b1d */ /* 0x008fec0000010000 */
[----:B------:R1:W-:Y:S02]  /*1e00*/  @UP2 UTMALDG.2D [UR8], [UR12] ;  /* 0x000000080c0025b4 */ /* 0x0003e40008008000 */
[----:B------:R-:W-:Y:S06]  /*1e10*/  BAR.SYNC.DEFER_BLOCKING 0x0 ;  /* 0x0000000000007b1d */ /* 0x000fec0000010000 */
[----:B------:R1:W-:Y:S02]  /*1e20*/  @UP3 UTMALDG.2D [UR16], [UR26] ;  /* 0x000000101a0035b4 */ /* 0x0003e40008008000 */
[----:B------:R-:W-:Y:S06]  /*1e30*/  BAR.SYNC.DEFER_BLOCKING 0x0 ;  /* 0x0000000000007b1d */ /* 0x000fec0000010000 */
[----:B------:R-:W3:Y:S02]  /*1e40*/  SYNCS.PHASECHK.TRANS64.TRYWAIT P0, [UR8+0x6000], R2 ;  /* 0x00600002ff0075a7 */ /* 0x000ee40008000148 */
[----:B-1-3--:R-:W-:Y:S05]  /*1e50*/  @!P0 BRA `(.L_x_48) ;  /* 0x0000000800108947 */ /* 0x00afea0003800000 */
.L_x_50:
[----:B------:R-:W-:Y:S02]  /*1e60*/  WARPGROUP.DEPBAR.LE gsb0, 0x0 ;  /* 0x00008000000079c5 */ /* 0x000fe40000010000 */
[----:B------:R-:W-:Y:S01]  /*1e70*/  WARPGROUP.ARRIVE ;  /* 0x00000000000079c5 */ /* 0x000fe20000000000 */
[----:B------:R-:W-:Y:S01]  /*1e80*/  UIADD3 UR12, UP0, UR4, 0x2, URZ ;  /* 0x00000002040c7890 */ /* 0x000fe2000ff1e03f */
[----:B------:R-:W1:Y:S01]  /*1e90*/  LDC R2, c[0x0][0x230] ;  /* 0x00008c00ff027b82 */ /* 0x000e620000000800 */
[----:B------:R-:W-:Y:S01]  /*1ea0*/  UIADD3 UR10, UR10, 0x20, URZ ;  /* 0x000000200a0a7890 */ /* 0x000fe2000fffe03f */
[----:B------:R-:W-:Y:S02]  /*1eb0*/  LOP3.LUT R13, R13, 0x1, RZ, 0x3c, !PT ;  /* 0x000000010d0d7812 */ /* 0x000fe400078e3cff */
[----:B------:R-:W-:Y:S01]  /*1ec0*/  HGMMA.64x128x16.F32 R88, gdesc[UR4].tnspB, R88 ;  /* 0x41e00000045879f0 */ /* 0x000fe20008700858 */
[----:B------:R-:W-:Y:S02]  /*1ed0*/  UMOV UR4, URZ ;  /* 0x0000003f00047c82 */ /* 0x000fe40008000000 */
[----:B------:R-:W-:-:S04]  /*1ee0*/  UIADD3.X UR13, UR4, -0x7fffffe0, URZ, UP0, !UPT ;  /* 0x80000020040d7890 */ /* 0x000fc800087fe43f */
[----:B------:R-:W-:Y:S01]  /*1ef0*/  UIADD3.64 UR4, UR12, 0x1fe, URZ ;  /* 0x000001fe0c047897 */ /* 0x000fe2000fffe03f */
[----:B-1----:R-:W-:-:S04]  /*1f00*/  ISETP.LE.AND P0, PT, R2, UR10, PT ;  /* 0x0000000a02007c0c */ /* 0x002fc8000bf03270 */
[----:B------:R-:W-:Y:S01]  /*1f10*/  HGMMA.64x128x16.F32 R88, gdesc[UR12].tnspB, R88 ;  /* 0x41e000000c5879f0 */ /* 0x000fe20008700858 */
[----:B------:R-:W-:-:S11]  /*1f20*/  UIADD3.64 UR12, UR12, 0x200, URZ ;  /* 0x000002000c0c7897 */ /* 0x000fd6000fffe03f */
[----:B------:R-:W-:-:S12]  /*1f30*/  HGMMA.64x128x16.F32 R24, gdesc[UR4].tnspB, R24 ;  /* 0x41e00000041879f0 */ /* 0x000fd80008700818 */
[----:B------:R-:W-:Y:S01]  /*1f40*/  HGMMA.64x128x16.F32 R24, gdesc[UR12].tnspB, R24, gsb0 ;  /* 0x41e000000c1879f0 */ /* 0x000fe20008000818 */
[----:B------:R-:W-:Y:S05]  /*1f50*/  @!P0 BRA `(.L_x_49) ;  /* 0xfffffffc002c8947 */ /* 0x000fea000383ffff */
.L_x_47:
[----:B------:R-:W-:Y:S02]  /*1f60*/  WARPGROUP.DEPBAR.LE gsb0, 0x0 ;  /* 0x00008000000079c5 */ /* 0x000fe40000010000 */
[----:B------:R-:W-:Y:S01]  /*1f70*/  BAR.SYNC.DEFER_BLOCKING 0x0 ;  /* 0x0000000000007b1d */ /* 0x000fe20000010000 */
[C---:B----4-:R-:W-:Y:S01]  /*1f80*/  IMAD.SHL.U32 R2, R0.reuse, 0x80, RZ ;  /* 0x0000008000027824 */ /* 0x050fe200078e00ff */
[----:B------:R-:W-:Y:S01]  /*1f90*/  F2FP.F16.F32.PACK_AB R88, R89, R88 ;  /* 0x000000585958723e */ /* 0x000fe200000000ff */
[----:B------:R-:W-:Y:S01]  /*1fa0*/  IMAD.SHL.U32 R3, R0, 0x10, RZ ;  /* 0x0000001000037824 */ /* 0x000fe200078e00ff */
[----:B------:R-:W-:Y:S02]  /*1fb0*/  F2FP.F16.F32.PACK_AB R89, R91, R90 ;  /* 0x0000005a5b59723e */ /* 0x000fe400000000ff */
[----:B------:R-:W-:Y:S02]  /*1fc0*/  ELECT P0, URZ, PT ;  /* 0x00000000003f782f */ /* 0x000fe40003800000 */
[----:B------:R-:W-:Y:S01]  /*1fd0*/  LOP3.LUT R2, R2, 0x780, RZ, 0xc0, !PT ;  /* 0x0000078002027812 */ /* 0x000fe200078ec0ff */
[----:B------:R-:W-:Y:S01]  /*1fe0*/  ULOP3.LUT UR29, UR29, 0x1, URZ, 0xc0, !UPT ;  /* 0x000000011d1d7892 */ /* 0x000fe2000f8ec03f */
[----:B------:R-:W-:Y:S01]  /*1ff0*/  F2FP.F16.F32.PACK_AB R120, R121, R120 ;  /* 0x000000787978723e */ /* 0x000fe200000000ff */
[----:B------:R-:W-:Y:S01]  /*2000*/  UMOV UR14, UR11 ;  /* 0x0000000b000e7c82 */ /* 0x000fe20008000000 */
[----:B------:R-:W-:Y:S01]  /*2010*/  LOP3.LUT R3, R2, 0x70, R3, 0xf8, !PT ;  /* 0x0000007002037812 */ /* 0x000fe200078ef803 */
[----:B------:R-:W-:Y:S01]  /*2020*/  ULEA UR12, UR29, UR8, 0xf ;  /* 0x000000081d0c7291 */ /* 0x000fe2000f8e783f */
[----:B------:R-:W-:Y:S01]  /*2030*/  F2FP.F16.F32.PACK_AB R90, R93, R92 ;  /* 0x0000005c5d5a723e */ /* 0x000fe200000000ff */
[----:B------:R-:W-:Y:S01]  /*2040*/  ULEA UR13, UR29, UR28, 0x6 ;  /* 0x0000001c1d0d7291 */ /* 0x000fe2000f8e303f */
[----:B------:R-:W-:Y:S01]  /*2050*/  LOP3.LUT R3, R3, 0x10, R0, 0x78, !PT ;  /* 0x0000001003037812 */ /* 0x000fe200078e7800 */
[----:B------:R-:W-:Y:S01]  /*2060*/  IMAD.SHL.U32 R0, R0, 0x40, RZ ;  /* 0x0000004000007824 */ /* 0x000fe200078e00ff */
[----:B------:R-:W-:-:S02]  /*2070*/  F2FP.F16.F32.PACK_AB R91, R95, R94 ;  /* 0x0000005e5f5b723e */ /* 0x000fc400000000ff */
[----:B------:R-:W-:Y:S02]  /*2080*/  F2FP.F16.F32.PACK_AB R121, R123, R122 ;  /* 0x0000007a7b79723e */ /* 0x000fe400000000ff */
[----:B------:R-:W-:Y:S02]  /*2090*/  LOP3.LUT R0, R3, 0x3800, R0, 0xf8, !PT ;  /* 0x0000380003007812 */ /* 0x000fe400078ef800 */
[----:B------:R-:W-:Y:S01]  /*20a0*/  F2FP.F16.F32.PACK_AB R24, R25, R24 ;  /* 0x000000181918723e */ /* 0x000fe200000000ff */
[----:B------:R-:W1:Y:S01]  /*20b0*/  @!P2 SYNCS.CCTL.IV [UR8+0x6000] ;  /* 0x00600000ff00a9b1 */ /* 0x000e620008000008 */
[C---:B------:R-:W-:Y:S01]  /*20c0*/  LOP3.LUT R3, R0.reuse, 0x20, RZ, 0x3c, !PT ;  /* 0x0000002000037812 */ /* 0x040fe200078e3cff */
[----:B------:R-:W-:Y:S01]  /*20d0*/  VIADD R2, R0, UR8 ;  /* 0x0000000800027c36 */ /* 0x000fe20008000000 */
[----:B-1----:R-:W-:Y:S01]  /*20e0*/  BAR.SYNC.DEFER_BLOCKING 0x0 ;  /* 0x0000000000007b1d */ /* 0x002fe20000010000 */
[----:B------:R-:W-:Y:S02]  /*20f0*/  F2FP.F16.F32.PACK_AB R122, R125, R124 ;  /* 0x0000007c7d7a723e */ /* 0x000fe400000000ff */
[----:B------:R-:W-:Y:S01]  /*2100*/  F2FP.F16.F32.PACK_AB R123, R127, R126 ;  /* 0x0000007e7f7b723e */ /* 0x000fe200000000ff */
[----:B------:R-:W-:Y:S01]  /*2110*/  VIADD R3, R3, UR8 ;  /* 0x0000000803037c36 */ /* 0x000fe20008000000 */
[----:B------:R-:W-:-:S02]  /*2120*/  F2FP.F16.F32.PACK_AB R25, R27, R26 ;  /* 0x0000001a1b19723e */ /* 0x000fc400000000ff */
[----:B------:R-:W-:Y:S02]  /*2130*/  F2FP.F16.F32.PACK_AB R56, R57, R56 ;  /* 0x000000383938723e */ /* 0x000fe400000000ff */
[----:B------:R-:W-:Y:S02]  /*2140*/  F2FP.F16.F32.PACK_AB R96, R97, R96 ;  /* 0x000000606160723e */ /* 0x000fe400000000ff */
[----:B------:R-:W-:Y:S02]  /*2150*/  F2FP.F16.F32.PACK_AB R26, R29, R28 ;  /* 0x0000001c1d1a723e */ /* 0x000fe400000000ff */
[----:B------:R-:W-:Y:S02]  /*2160*/  F2FP.F16.F32.PACK_AB R27, R31, R30 ;  /* 0x0000001e1f1b723e */ /* 0x000fe400000000ff */
[----:B------:R-:W-:Y:S02]  /*2170*/  F2FP.F16.F32.PACK_AB R57, R59, R58 ;  /* 0x0000003a3b39723e */ /* 0x000fe400000000ff */
[----:B------:R-:W-:-:S02]  /*2180*/  F2FP.F16.F32.PACK_AB R97, R99, R98 ;  /* 0x000000626361723e */ /* 0x000fc400000000ff */
[----:B------:R-:W-:Y:S02]  /*2190*/  F2FP.F16.F32.PACK_AB R128, R129, R128 ;  /* 0x000000808180723e */ /* 0x000fe400000000ff */
[----:B------:R-:W-:Y:S02]  /*21a0*/  F2FP.F16.F32.PACK_AB R58, R61, R60 ;  /* 0x0000003c3d3a723e */ /* 0x000fe400000000ff */
[----:B------:R-:W-:Y:S01]  /*21b0*/  F2FP.F16.F32.PACK_AB R59, R63, R62 ;  /* 0x0000003e3f3b723e */ /* 0x000fe200000000ff */
[----:B------:R-:W-:Y:S01]  /*21c0*/  STSM.16.M88.4 [R2], R88 ;  /* 0x0000005802007844 */ /* 0x000fe20000000200 */
[----:B------:R-:W-:Y:S02]  /*21d0*/  LOP3.LUT R4, R0, 0x40, RZ, 0x3c, !PT ;  /* 0x0000004000047812 */ /* 0x000fe400078e3cff */
[----:B------:R-:W-:Y:S01]  /*21e0*/  F2FP.F16.F32.PACK_AB R98, R101, R100 ;  /* 0x000000646562723e */ /* 0x000fe200000000ff */
[----:B------:R-:W-:Y:S01]  /*21f0*/  STSM.16.M88.4 [R2+0x8000], R120 ;  /* 0x0080007802007844 */ /* 0x000fe20000000200 */
[----:B------:R-:W-:Y:S01]  /*2200*/  F2FP.F16.F32.PACK_AB R99, R103, R102 ;  /* 0x000000666763723e */ /* 0x000fe200000000ff */
[----:B------:R-:W-:Y:S01]  /*2210*/  VIADD R4, R4, UR8 ;  /* 0x0000000804047c36 */ /* 0x000fe20008000000 */
[----:B------:R-:W-:Y:S01]  /*2220*/  F2FP.F16.F32.PACK_AB R129, R131, R130 ;  /* 0x000000828381723e */ /* 0x000fe200000000ff */
[----:B------:R-:W-:Y:S01]  /*2230*/  STSM.16.M88.4 [R2+0x4000], R24 ;  /* 0x0040001802007844 */ /* 0x000fe20000000200 */
[----:B------:R-:W-:-:S02]  /*2240*/  F2FP.F16.F32.PACK_AB R32, R33, R32 ;  /* 0x000000202120723e */ /* 0x000fc400000000ff */
[----:B------:R-:W-:Y:S01]  /*2250*/  F2FP.F16.F32.PACK_AB R130, R133, R132 ;  /* 0x000000848582723e */ /* 0x000fe200000000ff */
[----:B------:R-:W-:Y:S01]  /*2260*/  STSM.16.M88.4 [R2+0xc000], R56 ;  /* 0x00c0003802007844 */ /* 0x000fe20000000200 */
[----:B------:R-:W-:Y:S02]  /*2270*/  F2FP.F16.F32.PACK_AB R131, R135, R134 ;  /* 0x000000868783723e */ /* 0x000fe400000000ff */
[----:B------:R-:W-:Y:S01]  /*2280*/  F2FP.F16.F32.PACK_AB R33, R35, R34 ;  /* 0x000000222321723e */ /* 0x000fe200000000ff */
[----:B------:R-:W-:Y:S01]  /*2290*/  STSM.16.M88.4 [R3], R96 ;  /* 0x0000006003007844 */ /* 0x000fe20000000200 */
[----:B------:R-:W-:Y:S02]  /*22a0*/  F2FP.F16.F32.PACK_AB R64, R65, R64 ;  /* 0x000000404140723e */ /* 0x000fe400000000ff */
[----:B------:R-:W-:Y:S01]  /*22b0*/  F2FP.F16.F32.PACK_AB R104, R105, R104 ;  /* 0x000000686968723e */ /* 0x000fe200000000ff */
[----:B------:R-:W-:Y:S01]  /*22c0*/  STSM.16.M88.4 [R3+0x8000], R128 ;  /* 0x0080008003007844 */ /* 0x000fe20000000200 */
[----:B------:R-:W-:-:S02]  /*22d0*/  F2FP.F16.F32.PACK_AB R34, R37, R36 ;  /* 0x000000242522723e */ /* 0x000fc400000000ff */
[----:B------:R-:W-:Y:S02]  /*22e0*/  F2FP.F16.F32.PACK_AB R35, R39, R38 ;  /* 0x000000262723723e */ /* 0x000fe400000000ff */
[----:B------:R-:W-:Y:S02]  /*22f0*/  F2FP.F16.F32.PACK_AB R65, R67, R66 ;  /* 0x000000424341723e */ /* 0x000fe400000000ff */
[----:B------:R-:W-:Y:S01]  /*2300*/  F2FP.F16.F32.PACK_AB R105, R107, R106 ;  /* 0x0000006a6b69723e */ /* 0x000fe200000000ff */
[----:B------:R-:W-:Y:S01]  /*2310*/  STSM.16.M88.4 [R3+0x4000], R32 ;  /* 0x0040002003007844 */ /* 0x000fe20000000200 */
[----:B------:R-:W-:Y:S02]  /*2320*/  F2FP.F16.F32.PACK_AB R136, R137, R136 ;  /* 0x000000888988723e */ /* 0x000fe400000000ff */
[----:B------:R-:W-:Y:S02]  /*2330*/  F2FP.F16.F32.PACK_AB R66, R69, R68 ;  /* 0x000000444542723e */ /* 0x000fe400000000ff */
[----:B------:R-:W-:-:S02]  /*2340*/  F2FP.F16.F32.PACK_AB R67, R71, R70 ;  /* 0x000000464743723e */ /* 0x000fc400000000ff */
[----:B------:R-:W-:Y:S02]  /*2350*/  LOP3.LUT R0, R0, 0x60, RZ, 0x3c, !PT ;  /* 0x0000006000007812 */ /* 0x000fe400078e3cff */
[----:B------:R-:W-:Y:S01]  /*2360*/  F2FP.F16.F32.PACK_AB R106, R109, R108 ;  /* 0x0000006c6d6a723e */ /* 0x000fe200000000ff */
[----:B------:R-:W-:Y:S01]  /*2370*/  STSM.16.M88.4 [R3+0xc000], R64 ;  /* 0x00c0004003007844 */ /* 0x000fe20000000200 */
[----:B------:R-:W-:Y:S01]  /*2380*/  F2FP.F16.F32.PACK_AB R107, R111, R110 ;  /* 0x0000006e6f6b723e */ /* 0x000fe200000000ff */
[----:B------:R-:W-:Y:S01]  /*2390*/  VIADD R0, R0, UR8 ;  /* 0x0000000800007c36 */ /* 0x000fe20008000000 */
[----:B------:R-:W-:Y:S02]  /*23a0*/  F2FP.F16.F32.PACK_AB R137, R139, R138 ;  /* 0x0000008a8b89723e */ /* 0x000fe400000000ff */
[----:B------:R-:W-:Y:S01]  /*23b0*/  F2FP.F16.F32.PACK_AB R40, R41, R40 ;  /* 0x000000282928723e */ /* 0x000fe200000000ff */
[----:B------:R-:W-:Y:S01]  /*23c0*/  STSM.16.M88.4 [R4], R104 ;  /* 0x0000006804007844 */ /* 0x000fe20000000200 */
        /* <DEDUP_REMOVED lines=8> */
[----:B------:R-:W-:Y:S02]  /*2450*/  F2FP.F16.F32.PACK_AB R73, R75, R74 ;  /* 0x0000004a4b49723e */ /* 0x000fe400000000ff */
[----:B------:R-:W-:Y:S01]  /*2460*/  F2FP.F16.F32.PACK_AB R113, R115, R114 ;  /* 0x000000727371723e */ /* 0x000fe200000000ff */
[----:B------:R-:W-:Y:S01]  /*2470*/  STSM.16.M88.4 [R4+0x4000], R40 ;  /* 0x0040002804007844 */ /* 0x000fe20000000200 */
[----:B------:R-:W-:Y:S02]  /*2480*/  F2FP.F16.F32.PACK_AB R144, R145, R144 ;  /* 0x000000909190723e */ /* 0x000fe400000000ff */
[----:B------:R-:W-:Y:S02]  /*2490*/  F2FP.F16.F32.PACK_AB R74, R77, R76 ;  /* 0x0000004c4d4a723e */ /* 0x000fe400000000ff */
[----:B------:R-:W-:Y:S02]  /*24a0*/  F2FP.F16.F32.PACK_AB R75, R79, R78 ;  /* 0x0000004e4f4b723e */ /* 0x000fe400000000ff */
[----:B------:R-:W-:-:S02]  /*24b0*/  F2FP.F16.F32.PACK_AB R114, R117, R116 ;  /* 0x000000747572723e */ /* 0x000fc400000000ff */
[----:B------:R-:W-:Y:S01]  /*24c0*/  F2FP.F16.F32.PACK_AB R115, R119, R118 ;  /* 0x000000767773723e */ /* 0x000fe200000000ff */
[----:B------:R-:W-:Y:S01]  /*24d0*/  STSM.16.M88.4 [R4+0xc000], R72 ;  /* 0x00c0004804007844 */ /* 0x000fe20000000200 */
[----:B------:R-:W-:Y:S02]  /*24e0*/  F2FP.F16.F32.PACK_AB R145, R147, R146 ;  /* 0x000000929391723e */ /* 0x000fe400000000ff */
[----:B------:R-:W-:Y:S01]  /*24f0*/  F2FP.F16.F32.PACK_AB R48, R49, R48 ;  /* 0x000000303130723e */ /* 0x000fe200000000ff */
[----:B------:R-:W-:Y:S01]  /*2500*/  STSM.16.M88.4 [R0], R112 ;  /* 0x0000007000007844 */ /* 0x000fe20000000200 */
[----:B------:R-:W-:Y:S02]  /*2510*/  F2FP.F16.F32.PACK_AB R146, R149, R148 ;  /* 0x000000949592723e */ /* 0x000fe400000000ff */
[----:B------:R-:W-:Y:S02]  /*2520*/  F2FP.F16.F32.PACK_AB R147, R151, R150 ;  /* 0x000000969793723e */ /* 0x000fe400000000ff */
[----:B------:R-:W-:-:S02]  /*2530*/  F2FP.F16.F32.PACK_AB R49, R51, R50 ;  /* 0x000000323331723e */ /* 0x000fc400000000ff */
[----:B------:R-:W-:Y:S01]  /*2540*/  F2FP.F16.F32.PACK_AB R80, R81, R80 ;  /* 0x000000505150723e */ /* 0x000fe200000000ff */
[----:B------:R-:W-:Y:S01]  /*2550*/  STSM.16.M88.4 [R0+0x8000], R144 ;  /* 0x0080009000007844 */ /* 0x000fe20000000200 */
[----:B------:R-:W-:Y:S02]  /*2560*/  F2FP.F16.F32.PACK_AB R50, R53, R52 ;  /* 0x000000343532723e */ /* 0x000fe400000000ff */
[----:B------:R-:W-:Y:S02]  /*2570*/  F2FP.F16.F32.PACK_AB R51, R55, R54 ;  /* 0x000000363733723e */ /* 0x000fe400000000ff */
[----:B------:R-:W-:Y:S02]  /*2580*/  F2FP.F16.F32.PACK_AB R81, R83, R82 ;  /* 0x000000525351723e */ /* 0x000fe400000000ff */
[----:B------:R-:W-:Y:S01]  /*2590*/  F2FP.F16.F32.PACK_AB R82, R85, R84 ;  /* 0x000000545552723e */ /* 0x000fe200000000ff */
[----:B------:R-:W-:Y:S01]  /*25a0*/  STSM.16.M88.4 [R0+0x4000], R48 ;  /* 0x0040003000007844 */ /* 0x000fe20000000200 */
[----:B------:R-:W-:-:S02]  /*25b0*/  F2FP.F16.F32.PACK_AB R83, R87, R86 ;  /* 0x000000565753723e */ /* 0x000fc400000000ff */
[----:B------:R-:W-:-:S03]  /*25c0*/  ISETP.LT.U32.AND P0, PT, R6, 0x40, P0 ;  /* 0x000000400600780c */ /* 0x000fc60000701070 */
[----:B------:R-:W-:Y:S01]  /*25d0*/  STSM.16.M88.4 [R0+0xc000], R80 ;  /* 0x00c0005000007844 */ /* 0x000fe20000000200 */
[----:B------:R1:W-:Y:S06]  /*25e0*/  MEMBAR.ALL.CTA ;  /* 0x0000000000007992 */ /* 0x0003ec0000008000 */
[----:B-1----:R-:W1:Y:S03]  /*25f0*/  FENCE.VIEW.ASYNC.S ;  /* 0x00000000000073c6 */ /* 0x002e660000000000 */
[----:B-1----:R-:W-:Y:S01]  /*2600*/  VOTEU.ANY UP0, P0 ;  /* 0x00000000003f7886 */ /* 0x002fe20000000100 */
[----:B------:R-:W-:-:S04]  /*2610*/  VOTEU.ANY UP1, P0 ;  /* 0x00000000003f7886 */ /* 0x000fc80000020100 */
[----:B---3--:R-:W-:Y:S01]  /*2620*/  @UP0 UMOV UR4, UR24 ;  /* 0x0000001800040c82 */ /* 0x008fe20008000000 */
[----:B------:R-:W-:Y:S01]  /*2630*/  @UP0 UMOV UR5, UR25 ;  /* 0x0000001900050c82 */ /* 0x000fe20008000000 */
[----:B------:R-:W-:Y:S06]  /*2640*/  BAR.SYNC.DEFER_BLOCKING 0x0 ;  /* 0x0000000000007b1d */ /* 0x000fec0000010000 */
[----:B------:R1:W-:Y:S01]  /*2650*/  @UP1 UTMASTG.2D [UR12], [UR4] ;  /* 0x0000000c040013b5 */ /* 0x0003e20008008000 */
[----:B------:R0:W-:Y:S01]  /*2660*/  UTMACMDFLUSH ;  /* 0x00000000000079b7 */ /* 0x0001e20000000000 */
[----:B------:R-:W-:-:S04]  /*2670*/  DEPBAR.LE SB0, 0x0 ;  /* 0x000080000000791a */ /* 0x000fc80000000000 */
[----:B------:R-:W-:Y:S06]  /*2680*/  BAR.SYNC.DEFER_BLOCKING 0x0 ;  /* 0x0000000000007b1d */ /* 0x000fec0000010000 */
[----:B-1----:R-:W-:Y:S05]  /*2690*/  EXIT ;  /* 0x000000000000794d */ /* 0x002fea0003800000 */
.L_x_48:
[----:B------:R-:W1:Y:S02]  /*26a0*/  SYNCS.PHASECHK.TRANS64.TRYWAIT P0, [UR8+0x6000], R2 ;  /* 0x00600002ff0075a7 */ /* 0x000e640008000148 */
[----:B-1----:R-:W-:Y:S05]  /*26b0*/  @!P0 BRA `(.L_x_48) ;  /* 0xfffffffc00f88947 */ /* 0x002fea000383ffff */
[----:B------:R-:W-:Y:S05]  /*26c0*/  BRA `(.L_x_50) ;  /* 0xfffffff400e47947 */ /* 0x000fea000383ffff */
.L_x_51:
[----:B------:R-:W-:-:S00]  /*26d0*/  BRA `(.L_x_51) ;  /* 0xfffffffc00fc7947 */ /* 0x000fc0000383ffff */
[----:B------:R-:W-:-:S00]  /*26e0*/  NOP ;  /* 0x0000000000007918 */ /* 0x000fc00000000000 */
        /* <DEDUP_REMOVED lines=9> */
.L_x_52:


//--------------------- .nv.shared.gluon_wgmma    --------------------------
	.section	.nv.shared.gluon_wgmma,"aw",@nobits
	.sectionflags	@""
	.align	16
	.zero		1024


//--------------------- .nv.shared.reserved.0     --------------------------
	.section	.nv.shared.reserved.0,"aw",@nobits
	.weak		__nv_reservedSMEM_offset_0_alias
	.size		__nv_reservedSMEM_offset_0_alias, 0, 0
	.other		__nv_reservedSMEM_offset_0_alias,@"STO_CUDA_RESERVED_SHARED STV_DEFAULT"
__nv_reservedSMEM_offset_0_alias:
	.zero		0


//--------------------- .nv.constant0.gluon_wgmma --------------------------
	.section	.nv.constant0.gluon_wgmma,"a",@progbits
	.sectionflags	@""
	.align	4
.nv.constant0.gluon_wgmma:
	.zero		608


//--------------------- SYMBOLS --------------------------

	.type		.nv.reservedSmem.offset0,@object
	.size		.nv.reservedSmem.offset0,0x4
